//
// Generated by NVIDIA NVVM Compiler
//
// Compiler Build ID: CL-36424714
// Cuda compilation tools, release 13.0, V13.0.88
// Based on NVVM 20.0.0
//

.version 9.0
.target sm_100
.address_size 64

	// .globl	_Z6kernelILi64EEvPfS0_S0_
// _ZZ6kernelILi64EEvPfS0_S0_E1X has been demoted
// _ZZ6kernelILi64EEvPfS0_S0_E1y has been demoted
// _ZZ6kernelILi64EEvPfS0_S0_E1w has been demoted
// _ZZ6kernelILi64EEvPfS0_S0_E7indices has been demoted
// _ZZ6kernelILi64EEvPfS0_S0_E9residuals has been demoted
// _ZZ6kernelILi64EEvPfS0_S0_E8gradient has been demoted
// _ZZ6kernelILi64EEvPfS0_S0_E30shared_float_batch_size_buffer has been demoted
// _ZZ6kernelILi64EEvPfS0_S0_E28shared_int_batch_size_buffer has been demoted
// _ZZ6kernelILi64EEvPfS0_S0_E4flag has been demoted

.visible .entry _Z6kernelILi64EEvPfS0_S0_(
	.param .u64 .ptr .align 1 _Z6kernelILi64EEvPfS0_S0__param_0,
	.param .u64 .ptr .align 1 _Z6kernelILi64EEvPfS0_S0__param_1,
	.param .u64 .ptr .align 1 _Z6kernelILi64EEvPfS0_S0__param_2
)
{
	.reg .pred 	%p<83>;
	.reg .b16 	%rs<5>;
	.reg .b32 	%r<167>;
	.reg .b32 	%f<386>;
	.reg .b64 	%rd<38>;
	// demoted variable
	.shared .align 4 .b8 _ZZ6kernelILi64EEvPfS0_S0_E1X[3072];
	// demoted variable
	.shared .align 4 .b8 _ZZ6kernelILi64EEvPfS0_S0_E1y[512];
	// demoted variable
	.shared .align 4 .b8 _ZZ6kernelILi64EEvPfS0_S0_E1w[24];
	// demoted variable
	.shared .align 4 .b8 _ZZ6kernelILi64EEvPfS0_S0_E7indices[512];
	// demoted variable
	.shared .align 4 .b8 _ZZ6kernelILi64EEvPfS0_S0_E9residuals[512];
	// demoted variable
	.shared .align 4 .b8 _ZZ6kernelILi64EEvPfS0_S0_E8gradient[3072];
	// demoted variable
	.shared .align 4 .b8 _ZZ6kernelILi64EEvPfS0_S0_E30shared_float_batch_size_buffer[512];
	// demoted variable
	.shared .align 4 .b8 _ZZ6kernelILi64EEvPfS0_S0_E28shared_int_batch_size_buffer[512];
	// demoted variable
	.shared .align 1 .u8 _ZZ6kernelILi64EEvPfS0_S0_E4flag;
	ld.param.u64 	%rd3, [_Z6kernelILi64EEvPfS0_S0__param_0];
	ld.param.u64 	%rd4, [_Z6kernelILi64EEvPfS0_S0__param_1];
	mov.u32 	%r1, %tid.x;
	setp.ne.s32 	%p1, %r1, 0;
	@%p1 bra 	$L__BB0_2;
	mov.b32 	%r44, 1065353216;
	st.shared.u32 	[_ZZ6kernelILi64EEvPfS0_S0_E1w], %r44;
	st.shared.u32 	[_ZZ6kernelILi64EEvPfS0_S0_E1w+4], %r44;
	st.shared.u32 	[_ZZ6kernelILi64EEvPfS0_S0_E1w+8], %r44;
	st.shared.u32 	[_ZZ6kernelILi64EEvPfS0_S0_E1w+12], %r44;
	st.shared.u32 	[_ZZ6kernelILi64EEvPfS0_S0_E1w+16], %r44;
	st.shared.u32 	[_ZZ6kernelILi64EEvPfS0_S0_E1w+20], %r44;
$L__BB0_2:
	cvta.to.global.u64 	%rd1, %rd3;
	cvta.to.global.u64 	%rd2, %rd4;
	mov.u32 	%r2, %ctaid.x;
	add.s32 	%r3, %r1, 64;
	shl.b32 	%r47, %r1, 2;
	mov.u32 	%r48, _ZZ6kernelILi64EEvPfS0_S0_E7indices;
	add.s32 	%r4, %r48, %r47;
	mov.u32 	%r49, _ZZ6kernelILi64EEvPfS0_S0_E9residuals;
	add.s32 	%r5, %r49, %r47;
	mov.u32 	%r50, _ZZ6kernelILi64EEvPfS0_S0_E30shared_float_batch_size_buffer;
	add.s32 	%r6, %r50, %r47;
	mov.u32 	%r51, _ZZ6kernelILi64EEvPfS0_S0_E28shared_int_batch_size_buffer;
	add.s32 	%r7, %r51, %r47;
	setp.lt.u32 	%p2, %r1, 2;
	selp.f32 	%f1, 0f3F800000, 0f00000000, %p2;
	mov.u32 	%r52, _ZZ6kernelILi64EEvPfS0_S0_E8gradient;
	add.s32 	%r8, %r52, %r47;
	mov.b32 	%r155, -1;
	mov.b32 	%r154, 0;
$L__BB0_3:
	add.s32 	%r57, %r154, %r1;
	add.s32 	%r58, %r57, 64;
	and.b32  	%r59, %r58, 1023;
	and.b32  	%r60, %r57, 1023;
	mul.lo.s32 	%r61, %r2, 6144;
	or.b32  	%r62, %r61, %r60;
	mul.wide.u32 	%rd6, %r62, 4;
	add.s64 	%rd7, %rd1, %rd6;
	ld.global.f32 	%f14, [%rd7];
	mov.u32 	%r64, _ZZ6kernelILi64EEvPfS0_S0_E1X;
	add.s32 	%r65, %r64, %r47;
	st.shared.f32 	[%r65], %f14;
	or.b32  	%r66, %r61, %r59;
	mul.wide.u32 	%rd8, %r66, 4;
	add.s64 	%rd9, %rd1, %rd8;
	ld.global.f32 	%f15, [%rd9];
	st.shared.f32 	[%r65+256], %f15;
	ld.global.f32 	%f16, [%rd7+4096];
	st.shared.f32 	[%r65+512], %f16;
	ld.global.f32 	%f17, [%rd9+4096];
	st.shared.f32 	[%r65+768], %f17;
	add.s32 	%r67, %r62, 2048;
	mul.wide.u32 	%rd10, %r67, 4;
	add.s64 	%rd11, %rd1, %rd10;
	ld.global.f32 	%f18, [%rd11];
	st.shared.f32 	[%r65+1024], %f18;
	add.s32 	%r68, %r66, 2048;
	mul.wide.u32 	%rd12, %r68, 4;
	add.s64 	%rd13, %rd1, %rd12;
	ld.global.f32 	%f19, [%rd13];
	st.shared.f32 	[%r65+1280], %f19;
	add.s32 	%r69, %r62, 3072;
	mul.wide.u32 	%rd14, %r69, 4;
	add.s64 	%rd15, %rd1, %rd14;
	ld.global.f32 	%f20, [%rd15];
	st.shared.f32 	[%r65+1536], %f20;
	add.s32 	%r70, %r66, 3072;
	mul.wide.u32 	%rd16, %r70, 4;
	add.s64 	%rd17, %rd1, %rd16;
	ld.global.f32 	%f21, [%rd17];
	st.shared.f32 	[%r65+1792], %f21;
	add.s32 	%r71, %r62, 4096;
	mul.wide.u32 	%rd18, %r71, 4;
	add.s64 	%rd19, %rd1, %rd18;
	ld.global.f32 	%f22, [%rd19];
	st.shared.f32 	[%r65+2048], %f22;
	add.s32 	%r72, %r66, 4096;
	mul.wide.u32 	%rd20, %r72, 4;
	add.s64 	%rd21, %rd1, %rd20;
	ld.global.f32 	%f23, [%rd21];
	st.shared.f32 	[%r65+2304], %f23;
	add.s32 	%r73, %r62, 5120;
	mul.wide.u32 	%rd22, %r73, 4;
	add.s64 	%rd23, %rd1, %rd22;
	ld.global.f32 	%f24, [%rd23];
	st.shared.f32 	[%r65+2560], %f24;
	add.s32 	%r74, %r66, 5120;
	mul.wide.u32 	%rd24, %r74, 4;
	add.s64 	%rd25, %rd1, %rd24;
	ld.global.f32 	%f25, [%rd25];
	st.shared.f32 	[%r65+2816], %f25;
	mul.lo.s32 	%r75, %r2, -5120;
	add.s32 	%r76, %r62, %r75;
	mul.wide.u32 	%rd26, %r76, 4;
	add.s64 	%rd27, %rd2, %rd26;
	ld.global.f32 	%f26, [%rd27];
	mov.u32 	%r77, _ZZ6kernelILi64EEvPfS0_S0_E1y;
	add.s32 	%r78, %r77, %r47;
	st.shared.f32 	[%r78], %f26;
	add.s32 	%r79, %r66, %r75;
	mul.wide.u32 	%rd28, %r79, 4;
	add.s64 	%rd29, %rd2, %rd28;
	ld.global.f32 	%f27, [%rd29];
	st.shared.f32 	[%r78+256], %f27;
	st.shared.u32 	[%r4], %r1;
	st.shared.u32 	[%r4+256], %r3;
	bar.sync 	0;
	ld.shared.f32 	%f28, [%r78];
	ld.shared.f32 	%f29, [%r78+256];
	ld.shared.f32 	%f30, [%r65];
	ld.shared.f32 	%f31, [_ZZ6kernelILi64EEvPfS0_S0_E1w];
	mul.f32 	%f32, %f30, %f31;
	sub.f32 	%f33, %f32, %f28;
	ld.shared.f32 	%f34, [%r65+256];
	mul.f32 	%f35, %f34, %f31;
	sub.f32 	%f36, %f35, %f29;
	ld.shared.f32 	%f37, [%r65+512];
	ld.shared.f32 	%f38, [_ZZ6kernelILi64EEvPfS0_S0_E1w+4];
	fma.rn.f32 	%f39, %f37, %f38, %f33;
	ld.shared.f32 	%f40, [%r65+768];
	fma.rn.f32 	%f41, %f40, %f38, %f36;
	ld.shared.f32 	%f42, [%r65+1024];
	ld.shared.f32 	%f43, [_ZZ6kernelILi64EEvPfS0_S0_E1w+8];
	fma.rn.f32 	%f44, %f42, %f43, %f39;
	ld.shared.f32 	%f45, [%r65+1280];
	fma.rn.f32 	%f46, %f45, %f43, %f41;
	ld.shared.f32 	%f47, [%r65+1536];
	ld.shared.f32 	%f48, [_ZZ6kernelILi64EEvPfS0_S0_E1w+12];
	fma.rn.f32 	%f49, %f47, %f48, %f44;
	ld.shared.f32 	%f50, [%r65+1792];
	fma.rn.f32 	%f51, %f50, %f48, %f46;
	ld.shared.f32 	%f52, [%r65+2048];
	ld.shared.f32 	%f53, [_ZZ6kernelILi64EEvPfS0_S0_E1w+16];
	fma.rn.f32 	%f54, %f52, %f53, %f49;
	ld.shared.f32 	%f55, [%r65+2304];
	fma.rn.f32 	%f56, %f55, %f53, %f51;
	ld.shared.f32 	%f57, [%r65+2560];
	ld.shared.f32 	%f58, [_ZZ6kernelILi64EEvPfS0_S0_E1w+20];
	fma.rn.f32 	%f59, %f57, %f58, %f54;
	ld.shared.f32 	%f60, [%r65+2816];
	fma.rn.f32 	%f61, %f60, %f58, %f56;
	st.shared.f32 	[%r5], %f59;
	st.shared.f32 	[%r5+256], %f61;
	bar.sync 	0;
	ld.shared.f32 	%f2, [%r5];
	abs.f32 	%f3, %f2;
	ld.shared.f32 	%f4, [%r5+256];
	add.s32 	%r156, %r49, 8;
	abs.f32 	%f5, %f4;
	mov.b32 	%r159, 0;
	mov.b32 	%r158, 8;
	mov.b32 	%r157, -128;
	mov.u32 	%r160, %r159;
$L__BB0_4:
	add.s32 	%r16, %r157, 131;
	add.s32 	%r17, %r157, 128;
	ld.shared.f32 	%f62, [%r156+-8];
	abs.f32 	%f6, %f62;
	setp.gt.f32 	%p3, %f3, %f6;
	mov.b32 	%r161, 1;
	@%p3 bra 	$L__BB0_6;
	setp.eq.f32 	%p4, %f3, %f6;
	setp.gt.u32 	%p5, %r1, %r17;
	and.pred  	%p6, %p4, %p5;
	selp.u32 	%r161, 1, 0, %p6;
$L__BB0_6:
	add.s32 	%r20, %r161, %r159;
	setp.gt.f32 	%p7, %f5, %f6;
	mov.b32 	%r162, 1;
	@%p7 bra 	$L__BB0_8;
	setp.eq.f32 	%p8, %f5, %f6;
	setp.gt.u32 	%p9, %r3, %r17;
	and.pred  	%p10, %p8, %p9;
	selp.u32 	%r162, 1, 0, %p10;
$L__BB0_8:
	add.s32 	%r23, %r162, %r160;
	add.s32 	%r24, %r16, -2;
	ld.shared.f32 	%f63, [%r156+-4];
	abs.f32 	%f7, %f63;
	setp.gt.f32 	%p11, %f3, %f7;
	mov.b32 	%r163, 1;
	@%p11 bra 	$L__BB0_10;
	setp.eq.f32 	%p12, %f3, %f7;
	setp.gt.u32 	%p13, %r1, %r24;
	and.pred  	%p14, %p12, %p13;
	selp.u32 	%r163, 1, 0, %p14;
$L__BB0_10:
	add.s32 	%r27, %r163, %r20;
	setp.gt.f32 	%p15, %f5, %f7;
	mov.b32 	%r164, 1;
	@%p15 bra 	$L__BB0_12;
	setp.eq.f32 	%p16, %f5, %f7;
	setp.gt.u32 	%p17, %r3, %r24;
	and.pred  	%p18, %p16, %p17;
	selp.u32 	%r164, 1, 0, %p18;
$L__BB0_12:
	add.s32 	%r30, %r164, %r23;
	add.s32 	%r31, %r16, -1;
	ld.shared.f32 	%f64, [%r156];
	abs.f32 	%f8, %f64;
	setp.gt.f32 	%p19, %f3, %f8;
	mov.b32 	%r165, 1;
	@%p19 bra 	$L__BB0_14;
	setp.eq.f32 	%p20, %f3, %f8;
	setp.gt.u32 	%p21, %r1, %r31;
	and.pred  	%p22, %p20, %p21;
	selp.u32 	%r165, 1, 0, %p22;
$L__BB0_14:
	add.s32 	%r34, %r165, %r27;
	setp.gt.f32 	%p23, %f5, %f8;
	mov.b32 	%r166, 1;
	@%p23 bra 	$L__BB0_16;
	setp.eq.f32 	%p24, %f5, %f8;
	setp.gt.u32 	%p25, %r3, %r31;
	and.pred  	%p26, %p24, %p25;
	selp.u32 	%r166, 1, 0, %p26;
$L__BB0_16:
	add.s32 	%r93, %r166, %r30;
	ld.shared.f32 	%f65, [%r156+4];
	abs.f32 	%f66, %f65;
	setp.gt.f32 	%p27, %f3, %f66;
	setp.eq.f32 	%p28, %f3, %f66;
	setp.gt.u32 	%p29, %r1, %r16;
	and.pred  	%p30, %p28, %p29;
	or.pred  	%p31, %p27, %p30;
	selp.u32 	%r95, 1, 0, %p31;
	add.s32 	%r159, %r34, %r95;
	setp.gt.f32 	%p32, %f5, %f66;
	setp.eq.f32 	%p33, %f5, %f66;
	setp.gt.u32 	%p34, %r3, %r16;
	and.pred  	%p35, %p33, %p34;
	or.pred  	%p36, %p32, %p35;
	selp.u32 	%r97, 1, 0, %p36;
	add.s32 	%r160, %r93, %r97;
	add.s32 	%r158, %r158, 16;
	add.s32 	%r157, %r157, 4;
	add.s32 	%r156, %r156, 16;
	setp.ne.s32 	%p37, %r158, 520;
	@%p37 bra 	$L__BB0_4;
	shl.b32 	%r98, %r159, 2;
	add.s32 	%r100, %r50, %r98;
	st.shared.f32 	[%r100], %f2;
	ld.shared.u32 	%r101, [%r4];
	mov.u32 	%r102, _ZZ6kernelILi64EEvPfS0_S0_E28shared_int_batch_size_buffer;
	add.s32 	%r103, %r102, %r98;
	st.shared.u32 	[%r103], %r101;
	shl.b32 	%r104, %r160, 2;
	add.s32 	%r105, %r50, %r104;
	st.shared.f32 	[%r105], %f4;
	ld.shared.u32 	%r106, [%r4+256];
	add.s32 	%r107, %r102, %r104;
	st.shared.u32 	[%r107], %r106;
	bar.sync 	0;
	ld.shared.f32 	%f68, [%r6];
	st.shared.f32 	[%r5], %f68;
	ld.shared.u32 	%r108, [%r7];
	st.shared.u32 	[%r4], %r108;
	ld.shared.f32 	%f69, [%r6+256];
	st.shared.f32 	[%r5+256], %f69;
	ld.shared.u32 	%r109, [%r7+256];
	st.shared.u32 	[%r4+256], %r109;
	bar.sync 	0;
	ld.shared.f32 	%f70, [%r5];
	setp.lt.u32 	%p38, %r1, 66;
	selp.f32 	%f71, 0f3F800000, 0f00000000, %p38;
	mul.f32 	%f72, %f70, %f71;
	st.shared.f32 	[%r5], %f72;
	ld.shared.f32 	%f73, [%r5+256];
	mul.f32 	%f74, %f73, %f1;
	st.shared.f32 	[%r5+256], %f74;
	bar.sync 	0;
$L__BB0_18:
	setp.gt.u32 	%p39, %r1, 63;
	ld.shared.f32 	%f75, [%r5];
	st.shared.f32 	[%r6], %f75;
	setp.neu.f32 	%p40, %f75, 0f00000000;
	selp.u32 	%r110, 1, 0, %p40;
	st.shared.u32 	[%r7], %r110;
	ld.shared.f32 	%f76, [%r5+256];
	st.shared.f32 	[%r6+256], %f76;
	setp.neu.f32 	%p41, %f76, 0f00000000;
	selp.u32 	%r111, 1, 0, %p41;
	st.shared.u32 	[%r7+256], %r111;
	bar.sync 	0;
	@%p39 bra 	$L__BB0_20;
	ld.shared.f32 	%f77, [%r6+256];
	ld.shared.f32 	%f78, [%r6];
	add.f32 	%f79, %f77, %f78;
	st.shared.f32 	[%r6], %f79;
	ld.shared.u32 	%r112, [%r7+256];
	ld.shared.u32 	%r113, [%r7];
	add.s32 	%r114, %r113, %r112;
	st.shared.u32 	[%r7], %r114;
$L__BB0_20:
	setp.gt.u32 	%p42, %r1, 31;
	bar.sync 	0;
	@%p42 bra 	$L__BB0_22;
	ld.shared.f32 	%f80, [%r6+128];
	ld.shared.f32 	%f81, [%r6];
	add.f32 	%f82, %f80, %f81;
	st.shared.f32 	[%r6], %f82;
	ld.shared.u32 	%r115, [%r7+128];
	ld.shared.u32 	%r116, [%r7];
	add.s32 	%r117, %r116, %r115;
	st.shared.u32 	[%r7], %r117;
$L__BB0_22:
	setp.gt.u32 	%p43, %r1, 31;
	bar.warp.sync 	-1;
	@%p43 bra 	$L__BB0_24;
	ld.shared.f32 	%f83, [%r6+64];
	ld.shared.f32 	%f84, [%r6];
	add.f32 	%f85, %f83, %f84;
	st.shared.f32 	[%r6], %f85;
	ld.shared.u32 	%r118, [%r7+64];
	ld.shared.u32 	%r119, [%r7];
	add.s32 	%r120, %r119, %r118;
	st.shared.u32 	[%r7], %r120;
$L__BB0_24:
	setp.gt.u32 	%p44, %r1, 31;
	bar.warp.sync 	-1;
	@%p44 bra 	$L__BB0_26;
	ld.shared.f32 	%f86, [%r6+32];
	ld.shared.f32 	%f87, [%r6];
	add.f32 	%f88, %f86, %f87;
	st.shared.f32 	[%r6], %f88;
	ld.shared.u32 	%r121, [%r7+32];
	ld.shared.u32 	%r122, [%r7];
	add.s32 	%r123, %r122, %r121;
	st.shared.u32 	[%r7], %r123;
$L__BB0_26:
	setp.gt.u32 	%p45, %r1, 31;
	bar.warp.sync 	-1;
	@%p45 bra 	$L__BB0_28;
	ld.shared.f32 	%f89, [%r6+16];
	ld.shared.f32 	%f90, [%r6];
	add.f32 	%f91, %f89, %f90;
	st.shared.f32 	[%r6], %f91;
	ld.shared.u32 	%r124, [%r7+16];
	ld.shared.u32 	%r125, [%r7];
	add.s32 	%r126, %r125, %r124;
	st.shared.u32 	[%r7], %r126;
$L__BB0_28:
	setp.gt.u32 	%p46, %r1, 31;
	bar.warp.sync 	-1;
	@%p46 bra 	$L__BB0_30;
	ld.shared.f32 	%f92, [%r6+8];
	ld.shared.f32 	%f93, [%r6];
	add.f32 	%f94, %f92, %f93;
	st.shared.f32 	[%r6], %f94;
	ld.shared.u32 	%r127, [%r7+8];
	ld.shared.u32 	%r128, [%r7];
	add.s32 	%r129, %r128, %r127;
	st.shared.u32 	[%r7], %r129;
$L__BB0_30:
	setp.ne.s32 	%p47, %r1, 0;
	bar.warp.sync 	-1;
	@%p47 bra 	$L__BB0_32;
	ld.shared.f32 	%f95, [_ZZ6kernelILi64EEvPfS0_S0_E30shared_float_batch_size_buffer+4];
	ld.shared.f32 	%f96, [_ZZ6kernelILi64EEvPfS0_S0_E30shared_float_batch_size_buffer];
	add.f32 	%f97, %f95, %f96;
	st.shared.f32 	[_ZZ6kernelILi64EEvPfS0_S0_E30shared_float_batch_size_buffer], %f97;
	ld.shared.u32 	%r130, [_ZZ6kernelILi64EEvPfS0_S0_E28shared_int_batch_size_buffer+4];
	ld.shared.u32 	%r131, [_ZZ6kernelILi64EEvPfS0_S0_E28shared_int_batch_size_buffer];
	add.s32 	%r132, %r131, %r130;
	st.shared.u32 	[_ZZ6kernelILi64EEvPfS0_S0_E28shared_int_batch_size_buffer], %r132;
$L__BB0_32:
	setp.gt.u32 	%p48, %r1, 63;
	bar.sync 	0;
	ld.shared.f32 	%f98, [_ZZ6kernelILi64EEvPfS0_S0_E30shared_float_batch_size_buffer];
	ld.shared.u32 	%r133, [_ZZ6kernelILi64EEvPfS0_S0_E28shared_int_batch_size_buffer];
	cvt.rn.f32.s32 	%f99, %r133;
	div.rn.f32 	%f9, %f98, %f99;
	ld.shared.f32 	%f100, [%r5];
	sub.f32 	%f101, %f100, %f9;
	ld.shared.f32 	%f102, [%r5+256];
	sub.f32 	%f103, %f102, %f9;
	bar.sync 	0;
	ld.shared.f32 	%f104, [%r5];
	setp.neu.f32 	%p49, %f104, 0f00000000;
	selp.f32 	%f105, 0f3F800000, 0f00000000, %p49;
	mul.f32 	%f106, %f101, %f105;
	mul.f32 	%f107, %f101, %f106;
	ld.shared.u32 	%r134, [_ZZ6kernelILi64EEvPfS0_S0_E28shared_int_batch_size_buffer];
	cvt.rn.f32.s32 	%f108, %r134;
	div.rn.f32 	%f109, %f107, %f108;
	st.shared.f32 	[%r6], %f109;
	ld.shared.f32 	%f110, [%r5+256];
	setp.neu.f32 	%p50, %f110, 0f00000000;
	selp.f32 	%f111, 0f3F800000, 0f00000000, %p50;
	mul.f32 	%f112, %f103, %f111;
	mul.f32 	%f113, %f103, %f112;
	div.rn.f32 	%f114, %f113, %f108;
	st.shared.f32 	[%r6+256], %f114;
	bar.sync 	0;
	@%p48 bra 	$L__BB0_34;
	ld.shared.f32 	%f115, [%r6+256];
	ld.shared.f32 	%f116, [%r6];
	add.f32 	%f117, %f115, %f116;
	st.shared.f32 	[%r6], %f117;
$L__BB0_34:
	setp.gt.u32 	%p51, %r1, 31;
	bar.sync 	0;
	@%p51 bra 	$L__BB0_36;
	ld.shared.f32 	%f118, [%r6+128];
	ld.shared.f32 	%f119, [%r6];
	add.f32 	%f120, %f118, %f119;
	st.shared.f32 	[%r6], %f120;
$L__BB0_36:
	setp.gt.u32 	%p52, %r1, 31;
	bar.warp.sync 	-1;
	@%p52 bra 	$L__BB0_38;
	ld.shared.f32 	%f121, [%r6+64];
	ld.shared.f32 	%f122, [%r6];
	add.f32 	%f123, %f121, %f122;
	st.shared.f32 	[%r6], %f123;
$L__BB0_38:
	setp.gt.u32 	%p53, %r1, 31;
	bar.warp.sync 	-1;
	@%p53 bra 	$L__BB0_40;
	ld.shared.f32 	%f124, [%r6+32];
	ld.shared.f32 	%f125, [%r6];
	add.f32 	%f126, %f124, %f125;
	st.shared.f32 	[%r6], %f126;
$L__BB0_40:
	setp.gt.u32 	%p54, %r1, 31;
	bar.warp.sync 	-1;
	@%p54 bra 	$L__BB0_42;
	ld.shared.f32 	%f127, [%r6+16];
	ld.shared.f32 	%f128, [%r6];
	add.f32 	%f129, %f127, %f128;
	st.shared.f32 	[%r6], %f129;
$L__BB0_42:
	setp.gt.u32 	%p55, %r1, 31;
	bar.warp.sync 	-1;
	@%p55 bra 	$L__BB0_44;
	ld.shared.f32 	%f130, [%r6+8];
	ld.shared.f32 	%f131, [%r6];
	add.f32 	%f132, %f130, %f131;
	st.shared.f32 	[%r6], %f132;
$L__BB0_44:
	setp.ne.s32 	%p56, %r1, 0;
	bar.warp.sync 	-1;
	@%p56 bra 	$L__BB0_46;
	ld.shared.f32 	%f133, [_ZZ6kernelILi64EEvPfS0_S0_E30shared_float_batch_size_buffer];
	ld.shared.f32 	%f134, [_ZZ6kernelILi64EEvPfS0_S0_E30shared_float_batch_size_buffer+4];
	add.f32 	%f135, %f133, %f134;
	sqrt.rn.f32 	%f136, %f135;
	st.shared.f32 	[_ZZ6kernelILi64EEvPfS0_S0_E30shared_float_batch_size_buffer], %f136;
	mov.b16 	%rs1, 1;
	st.shared.u8 	[_ZZ6kernelILi64EEvPfS0_S0_E4flag], %rs1;
$L__BB0_46:
	bar.sync 	0;
	ld.shared.f32 	%f137, [_ZZ6kernelILi64EEvPfS0_S0_E30shared_float_batch_size_buffer];
	add.f32 	%f138, %f137, %f137;
	sub.f32 	%f10, %f9, %f138;
	add.f32 	%f11, %f9, %f138;
	ld.shared.f32 	%f12, [%r5];
	setp.eq.f32 	%p57, %f12, 0f00000000;
	@%p57 bra 	$L__BB0_49;
	setp.geu.f32 	%p58, %f12, %f10;
	setp.leu.f32 	%p59, %f12, %f11;
	and.pred  	%p60, %p58, %p59;
	@%p60 bra 	$L__BB0_49;
	mov.b32 	%r135, 0;
	st.shared.u32 	[%r5], %r135;
	mov.b16 	%rs2, 0;
	st.shared.u8 	[_ZZ6kernelILi64EEvPfS0_S0_E4flag], %rs2;
$L__BB0_49:
	ld.shared.f32 	%f13, [%r5+256];
	setp.eq.f32 	%p61, %f13, 0f00000000;
	@%p61 bra 	$L__BB0_52;
	setp.geu.f32 	%p62, %f13, %f10;
	setp.leu.f32 	%p63, %f13, %f11;
	and.pred  	%p64, %p62, %p63;
	@%p64 bra 	$L__BB0_52;
	mov.b32 	%r136, 0;
	st.shared.u32 	[%r5+256], %r136;
	mov.b16 	%rs3, 0;
	st.shared.u8 	[_ZZ6kernelILi64EEvPfS0_S0_E4flag], %rs3;
$L__BB0_52:
	bar.sync 	0;
	ld.shared.u8 	%rs4, [_ZZ6kernelILi64EEvPfS0_S0_E4flag];
	setp.eq.s16 	%p65, %rs4, 0;
	@%p65 bra 	$L__BB0_18;
	setp.gt.u32 	%p66, %r1, 63;
	ld.shared.f32 	%f139, [%r5];
	abs.f32 	%f140, %f139;
	setp.geu.f32 	%p67, %f140, 0f41200000;
	setp.lt.f32 	%p68, %f140, 0f41200000;
	selp.f32 	%f141, 0f3F800000, 0f00000000, %p68;
	ld.shared.f32 	%f142, [%r5+256];
	abs.f32 	%f143, %f142;
	setp.geu.f32 	%p69, %f143, 0f41200000;
	setp.lt.f32 	%p70, %f143, 0f41200000;
	selp.f32 	%f144, 0f3F800000, 0f00000000, %p70;
	mul.f32 	%f145, %f139, %f141;
	mul.f32 	%f146, %f139, %f145;
	mul.f32 	%f147, %f146, 0f3F000000;
	selp.f32 	%f148, 0f3F800000, 0f00000000, %p67;
	fma.rn.f32 	%f149, %f140, 0f41200000, 0fC2480000;
	fma.rn.f32 	%f150, %f149, %f148, %f147;
	st.shared.f32 	[%r6], %f150;
	mul.f32 	%f151, %f142, %f144;
	mul.f32 	%f152, %f142, %f151;
	mul.f32 	%f153, %f152, 0f3F000000;
	selp.f32 	%f154, 0f3F800000, 0f00000000, %p69;
	fma.rn.f32 	%f155, %f143, 0f41200000, 0fC2480000;
	fma.rn.f32 	%f156, %f155, %f154, %f153;
	st.shared.f32 	[%r6+256], %f156;
	setp.gt.f32 	%p71, %f139, 0f00000000;
	selp.u32 	%r137, 1, 0, %p71;
	setp.lt.f32 	%p72, %f139, 0f00000000;
	selp.s32 	%r138, -1, 0, %p72;
	add.s32 	%r139, %r138, %r137;
	cvt.rn.f32.s32 	%f157, %r139;
	selp.f32 	%f158, 0f00000000, %f157, %p68;
	setp.gt.f32 	%p73, %f142, 0f00000000;
	selp.u32 	%r140, 1, 0, %p73;
	setp.lt.f32 	%p74, %f142, 0f00000000;
	selp.s32 	%r141, -1, 0, %p74;
	add.s32 	%r142, %r141, %r140;
	cvt.rn.f32.s32 	%f159, %r142;
	selp.f32 	%f160, 0f00000000, %f159, %p70;
	ld.shared.u32 	%r143, [%r4+256];
	ld.shared.u32 	%r144, [%r4];
	shl.b32 	%r145, %r144, 2;
	mov.u32 	%r146, _ZZ6kernelILi64EEvPfS0_S0_E1X;
	add.s32 	%r147, %r146, %r145;
	ld.shared.f32 	%f161, [%r147];
	mul.f32 	%f162, %f158, %f161;
	mul.f32 	%f163, %f162, 0f41200000;
	fma.rn.f32 	%f164, %f145, %f161, %f163;
	st.shared.f32 	[%r8], %f164;
	shl.b32 	%r148, %r143, 2;
	add.s32 	%r149, %r146, %r148;
	ld.shared.f32 	%f165, [%r149];
	mul.f32 	%f166, %f160, %f165;
	mul.f32 	%f167, %f166, 0f41200000;
	fma.rn.f32 	%f168, %f151, %f165, %f167;
	st.shared.f32 	[%r8+256], %f168;
	ld.shared.f32 	%f169, [%r147+512];
	mul.f32 	%f170, %f158, %f169;
	mul.f32 	%f171, %f170, 0f41200000;
	fma.rn.f32 	%f172, %f145, %f169, %f171;
	st.shared.f32 	[%r8+512], %f172;
	ld.shared.f32 	%f173, [%r149+512];
	mul.f32 	%f174, %f160, %f173;
	mul.f32 	%f175, %f174, 0f41200000;
	fma.rn.f32 	%f176, %f151, %f173, %f175;
	st.shared.f32 	[%r8+768], %f176;
	ld.shared.f32 	%f177, [%r147+1024];
	mul.f32 	%f178, %f158, %f177;
	mul.f32 	%f179, %f178, 0f41200000;
	fma.rn.f32 	%f180, %f145, %f177, %f179;
	st.shared.f32 	[%r8+1024], %f180;
	ld.shared.f32 	%f181, [%r149+1024];
	mul.f32 	%f182, %f160, %f181;
	mul.f32 	%f183, %f182, 0f41200000;
	fma.rn.f32 	%f184, %f151, %f181, %f183;
	st.shared.f32 	[%r8+1280], %f184;
	ld.shared.f32 	%f185, [%r147+1536];
	mul.f32 	%f186, %f158, %f185;
	mul.f32 	%f187, %f186, 0f41200000;
	fma.rn.f32 	%f188, %f145, %f185, %f187;
	st.shared.f32 	[%r8+1536], %f188;
	ld.shared.f32 	%f189, [%r149+1536];
	mul.f32 	%f190, %f160, %f189;
	mul.f32 	%f191, %f190, 0f41200000;
	fma.rn.f32 	%f192, %f151, %f189, %f191;
	st.shared.f32 	[%r8+1792], %f192;
	ld.shared.f32 	%f193, [%r147+2048];
	mul.f32 	%f194, %f158, %f193;
	mul.f32 	%f195, %f194, 0f41200000;
	fma.rn.f32 	%f196, %f145, %f193, %f195;
	st.shared.f32 	[%r8+2048], %f196;
	ld.shared.f32 	%f197, [%r149+2048];
	mul.f32 	%f198, %f160, %f197;
	mul.f32 	%f199, %f198, 0f41200000;
	fma.rn.f32 	%f200, %f151, %f197, %f199;
	st.shared.f32 	[%r8+2304], %f200;
	ld.shared.f32 	%f201, [%r147+2560];
	mul.f32 	%f202, %f158, %f201;
	mul.f32 	%f203, %f202, 0f41200000;
	fma.rn.f32 	%f204, %f145, %f201, %f203;
	st.shared.f32 	[%r8+2560], %f204;
	ld.shared.f32 	%f205, [%r149+2560];
	mul.f32 	%f206, %f160, %f205;
	mul.f32 	%f207, %f206, 0f41200000;
	fma.rn.f32 	%f208, %f151, %f205, %f207;
	st.shared.f32 	[%r8+2816], %f208;
	bar.sync 	0;
	@%p66 bra 	$L__BB0_55;
	ld.shared.f32 	%f209, [%r6+256];
	ld.shared.f32 	%f210, [%r6];
	add.f32 	%f211, %f209, %f210;
	st.shared.f32 	[%r6], %f211;
	ld.shared.f32 	%f212, [%r8+256];
	ld.shared.f32 	%f213, [%r8];
	add.f32 	%f214, %f212, %f213;
	st.shared.f32 	[%r8], %f214;
	ld.shared.f32 	%f215, [%r8+768];
	ld.shared.f32 	%f216, [%r8+512];
	add.f32 	%f217, %f215, %f216;
	st.shared.f32 	[%r8+512], %f217;
	ld.shared.f32 	%f218, [%r8+1280];
	ld.shared.f32 	%f219, [%r8+1024];
	add.f32 	%f220, %f218, %f219;
	st.shared.f32 	[%r8+1024], %f220;
	ld.shared.f32 	%f221, [%r8+1792];
	ld.shared.f32 	%f222, [%r8+1536];
	add.f32 	%f223, %f221, %f222;
	st.shared.f32 	[%r8+1536], %f223;
	ld.shared.f32 	%f224, [%r8+2304];
	ld.shared.f32 	%f225, [%r8+2048];
	add.f32 	%f226, %f224, %f225;
	st.shared.f32 	[%r8+2048], %f226;
	ld.shared.f32 	%f227, [%r8+2816];
	ld.shared.f32 	%f228, [%r8+2560];
	add.f32 	%f229, %f227, %f228;
	st.shared.f32 	[%r8+2560], %f229;
$L__BB0_55:
	setp.gt.u32 	%p75, %r1, 31;
	bar.sync 	0;
	@%p75 bra 	$L__BB0_57;
	ld.shared.f32 	%f230, [%r6+128];
	ld.shared.f32 	%f231, [%r6];
	add.f32 	%f232, %f230, %f231;
	st.shared.f32 	[%r6], %f232;
	ld.shared.f32 	%f233, [%r8+128];
	ld.shared.f32 	%f234, [%r8];
	add.f32 	%f235, %f233, %f234;
	st.shared.f32 	[%r8], %f235;
	ld.shared.f32 	%f236, [%r8+640];
	ld.shared.f32 	%f237, [%r8+512];
	add.f32 	%f238, %f236, %f237;
	st.shared.f32 	[%r8+512], %f238;
	ld.shared.f32 	%f239, [%r8+1152];
	ld.shared.f32 	%f240, [%r8+1024];
	add.f32 	%f241, %f239, %f240;
	st.shared.f32 	[%r8+1024], %f241;
	ld.shared.f32 	%f242, [%r8+1664];
	ld.shared.f32 	%f243, [%r8+1536];
	add.f32 	%f244, %f242, %f243;
	st.shared.f32 	[%r8+1536], %f244;
	ld.shared.f32 	%f245, [%r8+2176];
	ld.shared.f32 	%f246, [%r8+2048];
	add.f32 	%f247, %f245, %f246;
	st.shared.f32 	[%r8+2048], %f247;
	ld.shared.f32 	%f248, [%r8+2688];
	ld.shared.f32 	%f249, [%r8+2560];
	add.f32 	%f250, %f248, %f249;
	st.shared.f32 	[%r8+2560], %f250;
$L__BB0_57:
	setp.gt.u32 	%p76, %r1, 31;
	bar.warp.sync 	-1;
	@%p76 bra 	$L__BB0_59;
	ld.shared.f32 	%f251, [%r6+64];
	ld.shared.f32 	%f252, [%r6];
	add.f32 	%f253, %f251, %f252;
	st.shared.f32 	[%r6], %f253;
	ld.shared.f32 	%f254, [%r8+64];
	ld.shared.f32 	%f255, [%r8];
	add.f32 	%f256, %f254, %f255;
	st.shared.f32 	[%r8], %f256;
	ld.shared.f32 	%f257, [%r8+576];
	ld.shared.f32 	%f258, [%r8+512];
	add.f32 	%f259, %f257, %f258;
	st.shared.f32 	[%r8+512], %f259;
	ld.shared.f32 	%f260, [%r8+1088];
	ld.shared.f32 	%f261, [%r8+1024];
	add.f32 	%f262, %f260, %f261;
	st.shared.f32 	[%r8+1024], %f262;
	ld.shared.f32 	%f263, [%r8+1600];
	ld.shared.f32 	%f264, [%r8+1536];
	add.f32 	%f265, %f263, %f264;
	st.shared.f32 	[%r8+1536], %f265;
	ld.shared.f32 	%f266, [%r8+2112];
	ld.shared.f32 	%f267, [%r8+2048];
	add.f32 	%f268, %f266, %f267;
	st.shared.f32 	[%r8+2048], %f268;
	ld.shared.f32 	%f269, [%r8+2624];
	ld.shared.f32 	%f270, [%r8+2560];
	add.f32 	%f271, %f269, %f270;
	st.shared.f32 	[%r8+2560], %f271;
$L__BB0_59:
	setp.gt.u32 	%p77, %r1, 31;
	bar.warp.sync 	-1;
	@%p77 bra 	$L__BB0_61;
	ld.shared.f32 	%f272, [%r6+32];
	ld.shared.f32 	%f273, [%r6];
	add.f32 	%f274, %f272, %f273;
	st.shared.f32 	[%r6], %f274;
	ld.shared.f32 	%f275, [%r8+32];
	ld.shared.f32 	%f276, [%r8];
	add.f32 	%f277, %f275, %f276;
	st.shared.f32 	[%r8], %f277;
	ld.shared.f32 	%f278, [%r8+544];
	ld.shared.f32 	%f279, [%r8+512];
	add.f32 	%f280, %f278, %f279;
	st.shared.f32 	[%r8+512], %f280;
	ld.shared.f32 	%f281, [%r8+1056];
	ld.shared.f32 	%f282, [%r8+1024];
	add.f32 	%f283, %f281, %f282;
	st.shared.f32 	[%r8+1024], %f283;
	ld.shared.f32 	%f284, [%r8+1568];
	ld.shared.f32 	%f285, [%r8+1536];
	add.f32 	%f286, %f284, %f285;
	st.shared.f32 	[%r8+1536], %f286;
	ld.shared.f32 	%f287, [%r8+2080];
	ld.shared.f32 	%f288, [%r8+2048];
	add.f32 	%f289, %f287, %f288;
	st.shared.f32 	[%r8+2048], %f289;
	ld.shared.f32 	%f290, [%r8+2592];
	ld.shared.f32 	%f291, [%r8+2560];
	add.f32 	%f292, %f290, %f291;
	st.shared.f32 	[%r8+2560], %f292;
$L__BB0_61:
	setp.gt.u32 	%p78, %r1, 31;
	bar.warp.sync 	-1;
	@%p78 bra 	$L__BB0_63;
	ld.shared.f32 	%f293, [%r6+16];
	ld.shared.f32 	%f294, [%r6];
	add.f32 	%f295, %f293, %f294;
	st.shared.f32 	[%r6], %f295;
	ld.shared.f32 	%f296, [%r8+16];
	ld.shared.f32 	%f297, [%r8];
	add.f32 	%f298, %f296, %f297;
	st.shared.f32 	[%r8], %f298;
	ld.shared.f32 	%f299, [%r8+528];
	ld.shared.f32 	%f300, [%r8+512];
	add.f32 	%f301, %f299, %f300;
	st.shared.f32 	[%r8+512], %f301;
	ld.shared.f32 	%f302, [%r8+1040];
	ld.shared.f32 	%f303, [%r8+1024];
	add.f32 	%f304, %f302, %f303;
	st.shared.f32 	[%r8+1024], %f304;
	ld.shared.f32 	%f305, [%r8+1552];
	ld.shared.f32 	%f306, [%r8+1536];
	add.f32 	%f307, %f305, %f306;
	st.shared.f32 	[%r8+1536], %f307;
	ld.shared.f32 	%f308, [%r8+2064];
	ld.shared.f32 	%f309, [%r8+2048];
	add.f32 	%f310, %f308, %f309;
	st.shared.f32 	[%r8+2048], %f310;
	ld.shared.f32 	%f311, [%r8+2576];
	ld.shared.f32 	%f312, [%r8+2560];
	add.f32 	%f313, %f311, %f312;
	st.shared.f32 	[%r8+2560], %f313;
$L__BB0_63:
	setp.gt.u32 	%p79, %r1, 31;
	bar.warp.sync 	-1;
	@%p79 bra 	$L__BB0_65;
	ld.shared.f32 	%f314, [%r6+8];
	ld.shared.f32 	%f315, [%r6];
	add.f32 	%f316, %f314, %f315;
	st.shared.f32 	[%r6], %f316;
	ld.shared.f32 	%f317, [%r8+8];
	ld.shared.f32 	%f318, [%r8];
	add.f32 	%f319, %f317, %f318;
	st.shared.f32 	[%r8], %f319;
	ld.shared.f32 	%f320, [%r8+520];
	ld.shared.f32 	%f321, [%r8+512];
	add.f32 	%f322, %f320, %f321;
	st.shared.f32 	[%r8+512], %f322;
	ld.shared.f32 	%f323, [%r8+1032];
	ld.shared.f32 	%f324, [%r8+1024];
	add.f32 	%f325, %f323, %f324;
	st.shared.f32 	[%r8+1024], %f325;
	ld.shared.f32 	%f326, [%r8+1544];
	ld.shared.f32 	%f327, [%r8+1536];
	add.f32 	%f328, %f326, %f327;
	st.shared.f32 	[%r8+1536], %f328;
	ld.shared.f32 	%f329, [%r8+2056];
	ld.shared.f32 	%f330, [%r8+2048];
	add.f32 	%f331, %f329, %f330;
	st.shared.f32 	[%r8+2048], %f331;
	ld.shared.f32 	%f332, [%r8+2568];
	ld.shared.f32 	%f333, [%r8+2560];
	add.f32 	%f334, %f332, %f333;
	st.shared.f32 	[%r8+2560], %f334;
$L__BB0_65:
	setp.ne.s32 	%p80, %r1, 0;
	bar.warp.sync 	-1;
	@%p80 bra 	$L__BB0_67;
	ld.shared.f32 	%f335, [_ZZ6kernelILi64EEvPfS0_S0_E30shared_float_batch_size_buffer];
	add.f32 	%f336, %f335, %f335;
	st.shared.f32 	[_ZZ6kernelILi64EEvPfS0_S0_E30shared_float_batch_size_buffer], %f336;
	ld.shared.u32 	%r150, [_ZZ6kernelILi64EEvPfS0_S0_E28shared_int_batch_size_buffer];
	cvt.rn.f32.s32 	%f337, %r150;
	ld.shared.f32 	%f338, [_ZZ6kernelILi64EEvPfS0_S0_E8gradient];
	ld.shared.f32 	%f339, [_ZZ6kernelILi64EEvPfS0_S0_E8gradient+4];
	add.f32 	%f340, %f338, %f339;
	mul.f32 	%f341, %f340, 0f3C23D70A;
	div.rn.f32 	%f342, %f341, %f337;
	ld.shared.f32 	%f343, [_ZZ6kernelILi64EEvPfS0_S0_E1w];
	sub.f32 	%f344, %f343, %f342;
	st.shared.f32 	[_ZZ6kernelILi64EEvPfS0_S0_E1w], %f344;
	ld.shared.f32 	%f345, [_ZZ6kernelILi64EEvPfS0_S0_E8gradient+512];
	ld.shared.f32 	%f346, [_ZZ6kernelILi64EEvPfS0_S0_E8gradient+516];
	add.f32 	%f347, %f345, %f346;
	mul.f32 	%f348, %f347, 0f3C23D70A;
	div.rn.f32 	%f349, %f348, %f337;
	ld.shared.f32 	%f350, [_ZZ6kernelILi64EEvPfS0_S0_E1w+4];
	sub.f32 	%f351, %f350, %f349;
	st.shared.f32 	[_ZZ6kernelILi64EEvPfS0_S0_E1w+4], %f351;
	ld.shared.f32 	%f352, [_ZZ6kernelILi64EEvPfS0_S0_E8gradient+1024];
	ld.shared.f32 	%f353, [_ZZ6kernelILi64EEvPfS0_S0_E8gradient+1028];
	add.f32 	%f354, %f352, %f353;
	mul.f32 	%f355, %f354, 0f3C23D70A;
	div.rn.f32 	%f356, %f355, %f337;
	ld.shared.f32 	%f357, [_ZZ6kernelILi64EEvPfS0_S0_E1w+8];
	sub.f32 	%f358, %f357, %f356;
	st.shared.f32 	[_ZZ6kernelILi64EEvPfS0_S0_E1w+8], %f358;
	ld.shared.f32 	%f359, [_ZZ6kernelILi64EEvPfS0_S0_E8gradient+1536];
	ld.shared.f32 	%f360, [_ZZ6kernelILi64EEvPfS0_S0_E8gradient+1540];
	add.f32 	%f361, %f359, %f360;
	mul.f32 	%f362, %f361, 0f3C23D70A;
	div.rn.f32 	%f363, %f362, %f337;
	ld.shared.f32 	%f364, [_ZZ6kernelILi64EEvPfS0_S0_E1w+12];
	sub.f32 	%f365, %f364, %f363;
	st.shared.f32 	[_ZZ6kernelILi64EEvPfS0_S0_E1w+12], %f365;
	ld.shared.f32 	%f366, [_ZZ6kernelILi64EEvPfS0_S0_E8gradient+2048];
	ld.shared.f32 	%f367, [_ZZ6kernelILi64EEvPfS0_S0_E8gradient+2052];
	add.f32 	%f368, %f366, %f367;
	mul.f32 	%f369, %f368, 0f3C23D70A;
	div.rn.f32 	%f370, %f369, %f337;
	ld.shared.f32 	%f371, [_ZZ6kernelILi64EEvPfS0_S0_E1w+16];
	sub.f32 	%f372, %f371, %f370;
	st.shared.f32 	[_ZZ6kernelILi64EEvPfS0_S0_E1w+16], %f372;
	ld.shared.f32 	%f373, [_ZZ6kernelILi64EEvPfS0_S0_E8gradient+2560];
	ld.shared.f32 	%f374, [_ZZ6kernelILi64EEvPfS0_S0_E8gradient+2564];
	add.f32 	%f375, %f373, %f374;
	mul.f32 	%f376, %f375, 0f3C23D70A;
	div.rn.f32 	%f377, %f376, %f337;
	ld.shared.f32 	%f378, [_ZZ6kernelILi64EEvPfS0_S0_E1w+20];
	sub.f32 	%f379, %f378, %f377;
	st.shared.f32 	[_ZZ6kernelILi64EEvPfS0_S0_E1w+20], %f379;
$L__BB0_67:
	bar.sync 	0;
	add.s32 	%r155, %r155, 1;
	setp.ne.s32 	%p81, %r155, 10000;
	add.s32 	%r154, %r154, 128;
	@%p81 bra 	$L__BB0_3;
	setp.ne.s32 	%p82, %r1, 0;
	@%p82 bra 	$L__BB0_70;
	ld.param.u64 	%rd37, [_Z6kernelILi64EEvPfS0_S0__param_2];
	cvta.to.global.u64 	%rd30, %rd37;
	mul.lo.s32 	%r151, %r2, 6;
	ld.shared.f32 	%f380, [_ZZ6kernelILi64EEvPfS0_S0_E1w];
	mul.wide.u32 	%rd31, %r151, 4;
	add.s64 	%rd32, %rd30, %rd31;
	st.global.f32 	[%rd32], %f380;
	ld.shared.f32 	%f381, [_ZZ6kernelILi64EEvPfS0_S0_E1w+4];
	st.global.f32 	[%rd32+4], %f381;
	ld.shared.f32 	%f382, [_ZZ6kernelILi64EEvPfS0_S0_E1w+8];
	add.s32 	%r152, %r151, 2;
	mul.wide.u32 	%rd33, %r152, 4;
	add.s64 	%rd34, %rd30, %rd33;
	st.global.f32 	[%rd34], %f382;
	ld.shared.f32 	%f383, [_ZZ6kernelILi64EEvPfS0_S0_E1w+12];
	st.global.f32 	[%rd34+4], %f383;
	ld.shared.f32 	%f384, [_ZZ6kernelILi64EEvPfS0_S0_E1w+16];
	add.s32 	%r153, %r151, 4;
	mul.wide.u32 	%rd35, %r153, 4;
	add.s64 	%rd36, %rd30, %rd35;
	st.global.f32 	[%rd36], %f384;
	ld.shared.f32 	%f385, [_ZZ6kernelILi64EEvPfS0_S0_E1w+20];
	st.global.f32 	[%rd36+4], %f385;
$L__BB0_70:
	ret;

}


// ===== COMPILED SASS (sm_100) =====

	.target	sm_100

	.elftype	@"ET_EXEC"


//--------------------- .note.nv.tkinfo           --------------------------
	.section	.note.nv.tkinfo,"",@"SHT_NOTE"
	.sectionflags	@"SHF_NOTE_NV_TKINFO"
	.tkinfo
        /*0018*/ 	.word	0x00000002
        /*0030*/ 	.string	""
        /*0030*/ 	.string	"ptxas"
        /*0030*/ 	.string	"Cuda compilation tools, release 13.0, V13.0.88"
        /*0030*/ 	.string	"Build cuda_13.0.r13.0/compiler.36424714_0"
        /*0030*/ 	.string	"-arch sm_100 -m 64 "



//--------------------- .note.nv.cuinfo           --------------------------
	.section	.note.nv.cuinfo,"",@"SHT_NOTE"
	.sectionflags	@"SHF_NOTE_NV_CUINFO"
        /*0018*/ 	.short	0x0002
        /*001a*/ 	.short	0x0064
        /*001c*/ 	.short	0x0082
	.zero		2


//--------------------- .nv.info                  --------------------------
	.section	.nv.info,"",@"SHT_CUDA_INFO"
	.align	4


	//----- nvinfo : EIATTR_REGCOUNT
	.align		4
        /*0000*/ 	.byte	0x04, 0x2f
        /*0002*/ 	.short	(.L_1 - .L_0)
	.align		4
.L_0:
        /*0004*/ 	.word	index@(_Z6kernelILi64EEvPfS0_S0_)
        /*0008*/ 	.word	0x00000020


	//----- nvinfo : EIATTR_FRAME_SIZE
	.align		4
.L_1:
        /*000c*/ 	.byte	0x04, 0x11
        /*000e*/ 	.short	(.L_3 - .L_2)
	.align		4
.L_2:
        /*0010*/ 	.word	index@($__internal_1_$__cuda_sm3x_div_rn_noftz_f32_slowpath)
        /*0014*/ 	.word	0x00000000


	//----- nvinfo : EIATTR_FRAME_SIZE
	.align		4
.L_3:
        /*0018*/ 	.byte	0x04, 0x11
        /*001a*/ 	.short	(.L_5 - .L_4)
	.align		4
.L_4:
        /*001c*/ 	.word	index@($__internal_0_$__cuda_sm20_sqrt_rn_f32_slowpath)
        /*0020*/ 	.word	0x00000000


	//----- nvinfo : EIATTR_FRAME_SIZE
	.align		4
.L_5:
        /*0024*/ 	.byte	0x04, 0x11
        /*0026*/ 	.short	(.L_7 - .L_6)
	.align		4
.L_6:
        /*0028*/ 	.word	index@(_Z6kernelILi64EEvPfS0_S0_)
        /*002c*/ 	.word	0x00000000


	//----- nvinfo : EIATTR_MIN_STACK_SIZE
	.align		4
.L_7:
        /*0030*/ 	.byte	0x04, 0x12
        /*0032*/ 	.short	(.L_9 - .L_8)
	.align		4
.L_8:
        /*0034*/ 	.word	index@(_Z6kernelILi64EEvPfS0_S0_)
        /*0038*/ 	.word	0x00000000
.L_9:


//--------------------- .nv.compat                --------------------------
	.section	.nv.compat,"",@"SHT_CUDA_COMPAT_INFO"
	.align	4
        /*0000*/ 	.byte	0x02, 0x09, 0x00, 0x00, 0x02, 0x02, 0x01, 0x00, 0x02, 0x05, 0x05, 0x00, 0x03, 0x07, 0x01, 0x01
        /*0010*/ 	.byte	0x02, 0x03, 0x00, 0x00, 0x02, 0x06, 0x01, 0x00, 0x04, 0x0b, 0x08, 0x00, 0x01, 0x00, 0x00, 0x00
        /*0020*/ 	.byte	0x00, 0x00, 0x00, 0x00


//--------------------- .nv.info._Z6kernelILi64EEvPfS0_S0_ --------------------------
	.section	.nv.info._Z6kernelILi64EEvPfS0_S0_,"",@"SHT_CUDA_INFO"
	.sectionflags	@""
	.align	4


	//----- nvinfo : EIATTR_CUDA_API_VERSION
	.align		4
        /*0000*/ 	.byte	0x04, 0x37
        /*0002*/ 	.short	(.L_11 - .L_10)
.L_10:
        /*0004*/ 	.word	0x00000082


	//----- nvinfo : EIATTR_KPARAM_INFO
	.align		4
.L_11:
        /*0008*/ 	.byte	0x04, 0x17
        /*000a*/ 	.short	(.L_13 - .L_12)
.L_12:
        /*000c*/ 	.word	0x00000000
        /*0010*/ 	.short	0x0002
        /*0012*/ 	.short	0x0010
        /*0014*/ 	.byte	0x00, 0xf5, 0x21, 0x00


	//----- nvinfo : EIATTR_KPARAM_INFO
	.align		4
.L_13:
        /*0018*/ 	.byte	0x04, 0x17
        /*001a*/ 	.short	(.L_15 - .L_14)
.L_14:
        /*001c*/ 	.word	0x00000000
        /*0020*/ 	.short	0x0001
        /*0022*/ 	.short	0x0008
        /*0024*/ 	.byte	0x00, 0xf5, 0x21, 0x00


	//----- nvinfo : EIATTR_KPARAM_INFO
	.align		4
.L_15:
        /*0028*/ 	.byte	0x04, 0x17
        /*002a*/ 	.short	(.L_17 - .L_16)
.L_16:
        /*002c*/ 	.word	0x00000000
        /*0030*/ 	.short	0x0000
        /*0032*/ 	.short	0x0000
        /*0034*/ 	.byte	0x00, 0xf5, 0x21, 0x00


	//----- nvinfo : EIATTR_SPARSE_MMA_MASK
	.align		4
.L_17:
        /*0038*/ 	.byte	0x03, 0x50
        /*003a*/ 	.short	0x0000


	//----- nvinfo : EIATTR_MAXREG_COUNT
	.align		4
        /*003c*/ 	.byte	0x03, 0x1b
        /*003e*/ 	.short	0x00ff


	//----- nvinfo : EIATTR_NUM_BARRIERS
	.align		4
        /*0040*/ 	.byte	0x02, 0x4c
        /*0042*/ 	.byte	0x01
	.zero		1


	//----- nvinfo : EIATTR_MERCURY_ISA_VERSION
	.align		4
        /*0044*/ 	.byte	0x03, 0x5f
        /*0046*/ 	.short	0x0101


	//----- nvinfo : EIATTR_COOP_GROUP_MASK_REGIDS
	.align		4
        /*0048*/ 	.byte	0x04, 0x29
        /*004a*/ 	.short	(.L_19 - .L_18)


	//   ....[0]....
.L_18:
        /*004c*/ 	.word	0xffffffff


	//   ....[1]....
        /*0050*/ 	.word	0xffffffff


	//   ....[2]....
        /*0054*/ 	.word	0xffffffff


	//   ....[3]....
        /*0058*/ 	.word	0xffffffff


	//   ....[4]....
        /*005c*/ 	.word	0xffffffff


	//   ....[5]....
        /*0060*/ 	.word	0xffffffff


	//   ....[6]....
        /*0064*/ 	.word	0xffffffff


	//   ....[7]....
        /*0068*/ 	.word	0xffffffff


	//   ....[8]....
        /*006c*/ 	.word	0xffffffff


	//   ....[9]....
        /*0070*/ 	.word	0xffffffff


	//   ....[10]....
        /*0074*/ 	.word	0xffffffff


	//   ....[11]....
        /*0078*/ 	.word	0xffffffff


	//   ....[12]....
        /*007c*/ 	.word	0xffffffff


	//   ....[13]....
        /*0080*/ 	.word	0xffffffff


	//   ....[14]....
        /*0084*/ 	.word	0xffffffff


	//----- nvinfo : EIATTR_COOP_GROUP_INSTR_OFFSETS
	.align		4
.L_19:
        /*0088*/ 	.byte	0x04, 0x28
        /*008a*/ 	.short	(.L_21 - .L_20)


	//   ....[0]....
.L_20:
        /*008c*/ 	.word	0x00001070


	//   ....[1]....
        /*0090*/ 	.word	0x00001100


	//   ....[2]....
        /*0094*/ 	.word	0x00001190


	//   ....[3]....
        /*0098*/ 	.word	0x00001220


	//   ....[4]....
        /*009c*/ 	.word	0x000012b0


	//   ....[5]....
        /*00a0*/ 	.word	0x00001860


	//   ....[6]....
        /*00a4*/ 	.word	0x000018b0


	//   ....[7]....
        /*00a8*/ 	.word	0x00001900


	//   ....[8]....
        /*00ac*/ 	.word	0x00001950


	//   ....[9]....
        /*00b0*/ 	.word	0x000019b0


	//   ....[10]....
        /*00b4*/ 	.word	0x00002750


	//   ....[11]....
        /*00b8*/ 	.word	0x00002950


	//   ....[12]....
        /*00bc*/ 	.word	0x00002b50


	//   ....[13]....
        /*00c0*/ 	.word	0x00002d50


	//   ....[14]....
        /*00c4*/ 	.word	0x00002f50


	//----- nvinfo : EIATTR_VRC_CTA_INIT_COUNT
	.align		4
.L_21:
        /*00c8*/ 	.byte	0x02, 0x4a
	.zero		1
	.zero		1


	//----- nvinfo : EIATTR_EXIT_INSTR_OFFSETS
	.align		4
        /*00cc*/ 	.byte	0x04, 0x1c
        /*00ce*/ 	.short	(.L_23 - .L_22)


	//   ....[0]....
.L_22:
        /*00d0*/ 	.word	0x00003840


	//   ....[1]....
        /*00d4*/ 	.word	0x00003940


	//----- nvinfo : EIATTR_CRS_STACK_SIZE
	.align		4
.L_23:
        /*00d8*/ 	.byte	0x04, 0x1e
        /*00da*/ 	.short	(.L_25 - .L_24)
.L_24:
        /*00dc*/ 	.word	0x00000000


	//----- nvinfo : EIATTR_CBANK_PARAM_SIZE
	.align		4
.L_25:
        /*00e0*/ 	.byte	0x03, 0x19
        /*00e2*/ 	.short	0x0018


	//----- nvinfo : EIATTR_PARAM_CBANK
	.align		4
        /*00e4*/ 	.byte	0x04, 0x0a
        /*00e6*/ 	.short	(.L_27 - .L_26)
	.align		4
.L_26:
        /*00e8*/ 	.word	index@(.nv.constant0._Z6kernelILi64EEvPfS0_S0_)
        /*00ec*/ 	.short	0x0380
        /*00ee*/ 	.short	0x0018


	//----- nvinfo : EIATTR_SW_WAR
	.align		4
.L_27:
        /*00f0*/ 	.byte	0x04, 0x36
        /*00f2*/ 	.short	(.L_29 - .L_28)
.L_28:
        /*00f4*/ 	.word	0x00000008
.L_29:


//--------------------- .nv.callgraph             --------------------------
	.section	.nv.callgraph,"",@"SHT_CUDA_CALLGRAPH"
	.align	4
	.sectionentsize	8
	.align		4
        /*0000*/ 	.word	0x00000000
	.align		4
        /*0004*/ 	.word	0xffffffff
	.align		4
        /*0008*/ 	.word	0x00000000
	.align		4
        /*000c*/ 	.word	0xfffffffe
	.align		4
        /*0010*/ 	.word	0x00000000
	.align		4
        /*0014*/ 	.word	0xfffffffd
	.align		4
        /*0018*/ 	.word	0x00000000
	.align		4
        /*001c*/ 	.word	0xfffffffc


//--------------------- .text._Z6kernelILi64EEvPfS0_S0_ --------------------------
	.section	.text._Z6kernelILi64EEvPfS0_S0_,"ax",@progbits
	.align	128
        .global         _Z6kernelILi64EEvPfS0_S0_
        .type           _Z6kernelILi64EEvPfS0_S0_,@function
        .size           _Z6kernelILi64EEvPfS0_S0_,(.L_x_49 - _Z6kernelILi64EEvPfS0_S0_)
        .other          _Z6kernelILi64EEvPfS0_S0_,@"STO_CUDA_ENTRY STV_DEFAULT"
_Z6kernelILi64EEvPfS0_S0_:
.text._Z6kernelILi64EEvPfS0_S0_:
[----:B------:R-:W-:Y:S01]  /*0000*/  LDC R1, c[0x0][0x37c] ;  /* 0x0000df00ff017b82 */ /* 0x000fe20000000800 */
[----:B------:R-:W0:Y:S01]  /*0010*/  S2R R0, SR_TID.X ;  /* 0x0000000000007919 */ /* 0x000e220000002100 */
[----:B------:R-:W-:Y:S01]  /*0020*/  MOV R3, 0x400 ;  /* 0x0000040000037802 */ /* 0x000fe20000000f00 */
[----:B------:R-:W1:Y:S01]  /*0030*/  LDCU.64 UR8, c[0x0][0x358] ;  /* 0x00006b00ff0877ac */ /* 0x000e620008000a00 */
[----:B------:R-:W2:Y:S02]  /*0040*/  S2R R14, SR_CgaCtaId ;  /* 0x00000000000e7919 */ /* 0x000ea40000008800 */
[C---:B------:R-:W-:Y:S01]  /*0050*/  IADD3 R11, PT, PT, R3.reuse, 0x1e18, RZ ;  /* 0x00001e18030b7810 */ /* 0x040fe20007ffe0ff */
[----:B------:R-:W-:Y:S01]  /*0060*/  UMOV UR7, 0xffffffff ;  /* 0xffffffff00077882 */ /* 0x000fe20000000000 */
[C---:B------:R-:W-:Y:S01]  /*0070*/  IADD3 R8, PT, PT, R3.reuse, 0xe18, RZ ;  /* 0x00000e1803087810 */ /* 0x040fe20007ffe0ff */
[----:B------:R-:W3:Y:S01]  /*0080*/  S2R R2, SR_CTAID.X ;  /* 0x0000000000027919 */ /* 0x000ee20000002500 */
[C---:B------:R-:W-:Y:S01]  /*0090*/  IADD3 R10, PT, PT, R3.reuse, 0x1018, RZ ;  /* 0x00001018030a7810 */ /* 0x040fe20007ffe0ff */
[----:B------:R-:W-:Y:S01]  /*00a0*/  UMOV UR4, URZ ;  /* 0x000000ff00047c82 */ /* 0x000fe20008000000 */
[----:B------:R-:W-:-:S02]  /*00b0*/  IADD3 R12, PT, PT, R3, 0x2018, RZ ;  /* 0x00002018030c7810 */ /* 0x000fc40007ffe0ff */
[----:B------:R-:W-:Y:S02]  /*00c0*/  IADD3 R13, PT, PT, R3, 0x1218, RZ ;  /* 0x00001218030d7810 */ /* 0x000fe40007ffe0ff */
[----:B0-----:R-:W-:Y:S02]  /*00d0*/  ISETP.NE.AND P0, PT, R0, RZ, PT ;  /* 0x000000ff0000720c */ /* 0x001fe40003f05270 */
[C---:B--2---:R-:W-:Y:S02]  /*00e0*/  LEA R9, R14.reuse, R8, 0x18 ;  /* 0x000000080e097211 */ /* 0x044fe400078ec0ff */
[----:B------:R-:W-:-:S04]  /*00f0*/  LEA R13, R14, R13, 0x18 ;  /* 0x0000000d0e0d7211 */ /* 0x000fc800078ec0ff */
[----:B------:R-:W-:-:S05]  /*0100*/  LEA R13, R0, R13, 0x2 ;  /* 0x0000000d000d7211 */ /* 0x000fca00078e10ff */
[----:B------:R-:W-:Y:S02]  /*0110*/  @!P0 MOV R4, 0x3f800000 ;  /* 0x3f80000000048802 */ /* 0x000fe40000000f00 */
[----:B------:R-:W-:Y:S02]  /*0120*/  @!P0 LEA R15, R14, R3, 0x18 ;  /* 0x000000030e0f8211 */ /* 0x000fe400078ec0ff */
[-C--:B------:R-:W-:Y:S01]  /*0130*/  MOV R5, R4.reuse ;  /* 0x0000000400057202 */ /* 0x080fe20000000f00 */
[----:B------:R-:W-:Y:S01]  /*0140*/  IMAD.MOV.U32 R17, RZ, RZ, R4 ;  /* 0x000000ffff117224 */ /* 0x000fe200078e0004 */
[-C--:B------:R-:W-:Y:S02]  /*0150*/  MOV R6, R4.reuse ;  /* 0x0000000400067202 */ /* 0x080fe40000000f00 */
[-C--:B------:R-:W-:Y:S02]  /*0160*/  MOV R7, R4.reuse ;  /* 0x0000000400077202 */ /* 0x080fe40000000f00 */
[----:B------:R-:W-:-:S02]  /*0170*/  MOV R16, R4 ;  /* 0x0000000400107202 */ /* 0x000fc40000000f00 */
[----:B------:R-:W-:Y:S01]  /*0180*/  LEA R3, R14, R10, 0x18 ;  /* 0x0000000a0e037211 */ /* 0x000fe200078ec0ff */
[----:B------:R0:W-:Y:S04]  /*0190*/  @!P0 STS.128 [R15+0xe00], R4 ;  /* 0x000e00040f008388 */ /* 0x0001e80000000c00 */
[----:B------:R2:W-:Y:S01]  /*01a0*/  @!P0 STS.64 [R15+0xe10], R16 ;  /* 0x000e10100f008388 */ /* 0x0005e20000000a00 */
[----:B------:R-:W-:Y:S02]  /*01b0*/  ISETP.GE.U32.AND P0, PT, R0, 0x2, PT ;  /* 0x000000020000780c */ /* 0x000fe40003f06070 */
[----:B0-----:R-:W-:Y:S01]  /*01c0*/  LEA R5, R14, R11, 0x18 ;  /* 0x0000000b0e057211 */ /* 0x001fe200078ec0ff */
[----:B------:R-:W-:Y:S01]  /*01d0*/  VIADD R4, R0, 0x40 ;  /* 0x0000004000047836 */ /* 0x000fe20000000000 */
[----:B------:R-:W-:-:S02]  /*01e0*/  LEA R11, R14, R12, 0x18 ;  /* 0x0000000c0e0b7211 */ /* 0x000fc400078ec0ff */
[----:B------:R-:W-:Y:S02]  /*01f0*/  FSEL R6, RZ, 1, P0 ;  /* 0x3f800000ff067808 */ /* 0x000fe40000000000 */
[C---:B------:R-:W-:Y:S02]  /*0200*/  LEA R7, R0.reuse, R9, 0x2 ;  /* 0x0000000900077211 */ /* 0x040fe400078e10ff */
[C---:B------:R-:W-:Y:S02]  /*0210*/  LEA R12, R0.reuse, R11, 0x2 ;  /* 0x0000000b000c7211 */ /* 0x040fe400078e10ff */
[C---:B------:R-:W-:Y:S02]  /*0220*/  LEA R14, R0.reuse, R3, 0x2 ;  /* 0x00000003000e7211 */ /* 0x040fe400078e10ff */
[----:B-123--:R-:W-:-:S07]  /*0230*/  LEA R15, R0, R5, 0x2 ;  /* 0x00000005000f7211 */ /* 0x00efce00078e10ff */
.L_x_34:
[----:B01----:R-:W0:Y:S01]  /*0240*/  LDC.64 R8, c[0x0][0x380] ;  /* 0x0000e000ff087b82 */ /* 0x003e220000000a00 */
[----:B------:R-:W-:Y:S02]  /*0250*/  IMAD R17, R2, 0x1800, RZ ;  /* 0x0000180002117824 */ /* 0x000fe400078e02ff */
[----:B------:R-:W-:-:S05]  /*0260*/  VIADD R16, R0, UR4 ;  /* 0x0000000400107c36 */ /* 0x000fca0008000000 */
[----:B------:R-:W-:-:S05]  /*0270*/  LOP3.LUT R23, R17, 0x3ff, R16, 0xf8, !PT ;  /* 0x000003ff11177812 */ /* 0x000fca00078ef810 */
[----:B0-----:R-:W-:-:S05]  /*0280*/  IMAD.WIDE.U32 R10, R23, 0x4, R8 ;  /* 0x00000004170a7825 */ /* 0x001fca00078e0008 */
[----:B------:R-:W2:Y:S04]  /*0290*/  LDG.E R26, desc[UR8][R10.64+0x1000] ;  /* 0x001000080a1a7981 */ /* 0x000ea8000c1e1900 */
[----:B------:R0:W3:Y:S01]  /*02a0*/  LDG.E R18, desc[UR8][R10.64] ;  /* 0x000000080a127981 */ /* 0x0000e2000c1e1900 */
[----:B------:R-:W1:Y:S01]  /*02b0*/  S2UR UR6, SR_CgaCtaId ;  /* 0x00000000000679c3 */ /* 0x000e620000008800 */
[----:B------:R-:W-:Y:S02]  /*02c0*/  IADD3 R22, PT, PT, R16, 0x40, RZ ;  /* 0x0000004010167810 */ /* 0x000fe40007ffe0ff */
[----:B------:R-:W-:Y:S02]  /*02d0*/  IADD3 R25, PT, PT, R23, 0x800, RZ ;  /* 0x0000080017197810 */ /* 0x000fe40007ffe0ff */
[----:B------:R-:W-:Y:S01]  /*02e0*/  LOP3.LUT R22, R17, 0x3ff, R22, 0xf8, !PT ;  /* 0x000003ff11167812 */ /* 0x000fe200078ef816 */
[----:B------:R-:W-:Y:S01]  /*02f0*/  UMOV UR5, 0x400 ;  /* 0x0000040000057882 */ /* 0x000fe20000000000 */
[----:B------:R-:W-:Y:S01]  /*0300*/  IADD3 R27, PT, PT, R23, 0x1000, RZ ;  /* 0x00001000171b7810 */ /* 0x000fe20007ffe0ff */
[----:B0-----:R-:W-:-:S04]  /*0310*/  IMAD.WIDE.U32 R10, R25, 0x4, R8 ;  /* 0x00000004190a7825 */ /* 0x001fc800078e0008 */
[C-C-:B------:R-:W-:Y:S01]  /*0320*/  IMAD.WIDE.U32 R16, R22.reuse, 0x4, R8.reuse ;  /* 0x0000000416107825 */ /* 0x140fe200078e0008 */
[----:B------:R-:W-:Y:S01]  /*0330*/  IADD3 R29, PT, PT, R23, 0xc00, RZ ;  /* 0x00000c00171d7810 */ /* 0x000fe20007ffe0ff */
[----:B------:R0:W4:Y:S02]  /*0340*/  LDG.E R20, desc[UR8][R10.64] ;  /* 0x000000080a147981 */ /* 0x000124000c1e1900 */
[--C-:B------:R-:W-:Y:S01]  /*0350*/  IMAD.WIDE.U32 R24, R27, 0x4, R8.reuse ;  /* 0x000000041b187825 */ /* 0x100fe200078e0008 */
[----:B------:R-:W-:Y:S01]  /*0360*/  IADD3 R27, PT, PT, R22, 0x800, RZ ;  /* 0x00000800161b7810 */ /* 0x000fe20007ffe0ff */
[----:B------:R-:W5:Y:S04]  /*0370*/  LDG.E R21, desc[UR8][R16.64] ;  /* 0x0000000810157981 */ /* 0x000f68000c1e1900 */
[----:B------:R0:W4:Y:S01]  /*0380*/  LDG.E R19, desc[UR8][R16.64+0x1000] ;  /* 0x0010000810137981 */ /* 0x000122000c1e1900 */
[----:B-1----:R-:W-:Y:S01]  /*0390*/  ULEA UR10, UR6, UR5, 0x18 ;  /* 0x00000005060a7291 */ /* 0x002fe2000f8ec0ff */
[----:B0-----:R-:W-:-:S05]  /*03a0*/  IMAD.WIDE.U32 R10, R27, 0x4, R8 ;  /* 0x000000041b0a7825 */ /* 0x001fca00078e0008 */
[----:B------:R-:W-:Y:S01]  /*03b0*/  LEA R16, R0, UR10, 0x2 ;  /* 0x0000000a00107c11 */ /* 0x000fe2000f8e10ff */
[----:B------:R0:W4:Y:S01]  /*03c0*/  LDG.E R17, desc[UR8][R24.64] ;  /* 0x0000000818117981 */ /* 0x000122000c1e1900 */
[----:B------:R-:W-:-:S06]  /*03d0*/  IMAD.WIDE.U32 R28, R29, 0x4, R8 ;  /* 0x000000041d1c7825 */ /* 0x000fcc00078e0008 */
[----:B------:R1:W4:Y:S01]  /*03e0*/  LDG.E R29, desc[UR8][R28.64] ;  /* 0x000000081c1d7981 */ /* 0x000322000c1e1900 */
[C---:B0-----:R-:W-:Y:S01]  /*03f0*/  VIADD R25, R22.reuse, 0xc00 ;  /* 0x00000c0016197836 */ /* 0x041fe20000000000 */
[----:B------:R-:W-:Y:S02]  /*0400*/  IADD3 R24, PT, PT, R23, 0x1400, RZ ;  /* 0x0000140017187810 */ /* 0x000fe40007ffe0ff */
[----:B-1----:R-:W-:Y:S01]  /*0410*/  IADD3 R28, PT, PT, R22, 0x1400, RZ ;  /* 0x00001400161c7810 */ /* 0x002fe20007ffe0ff */
[----:B------:R-:W-:Y:S01]  /*0420*/  IMAD R23, R2, -0x1400, R23 ;  /* 0xffffec0002177824 */ /* 0x000fe200078e0217 */
[----:B--2---:R0:W-:Y:S04]  /*0430*/  STS [R16+0x200], R26 ;  /* 0x0002001a10007388 */ /* 0x0041e80000000800 */
[----:B---3--:R1:W-:Y:S01]  /*0440*/  STS [R16], R18 ;  /* 0x0000001210007388 */ /* 0x0083e20000000800 */
[----:B0-----:R-:W-:Y:S01]  /*0450*/  IMAD.WIDE.U32 R26, R25, 0x4, R8 ;  /* 0x00000004191a7825 */ /* 0x001fe200078e0008 */
[----:B------:R-:W-:-:S02]  /*0460*/  IADD3 R25, PT, PT, R22, 0x1000, RZ ;  /* 0x0000100016197810 */ /* 0x000fc40007ffe0ff */
[----:B-1----:R0:W2:Y:S04]  /*0470*/  LDG.E R18, desc[UR8][R10.64] ;  /* 0x000000080a127981 */ /* 0x0020a8000c1e1900 */
[----:B------:R-:W3:Y:S01]  /*0480*/  LDG.E R27, desc[UR8][R26.64] ;  /* 0x000000081a1b7981 */ /* 0x000ee2000c1e1900 */
[----:B0-----:R-:W-:-:S05]  /*0490*/  IMAD.WIDE.U32 R10, R25, 0x4, R8 ;  /* 0x00000004190a7825 */ /* 0x001fca00078e0008 */
[----:B------:R0:W3:Y:S02]  /*04a0*/  LDG.E R25, desc[UR8][R10.64] ;  /* 0x000000080a197981 */ /* 0x0000e4000c1e1900 */
[----:B0-----:R-:W-:-:S04]  /*04b0*/  IMAD.WIDE.U32 R10, R24, 0x4, R8 ;  /* 0x00000004180a7825 */ /* 0x001fc800078e0008 */
[----:B------:R-:W-:Y:S01]  /*04c0*/  IMAD.WIDE.U32 R8, R28, 0x4, R8 ;  /* 0x000000041c087825 */ /* 0x000fe200078e0008 */
[----:B------:R-:W3:Y:S04]  /*04d0*/  LDG.E R24, desc[UR8][R10.64] ;  /* 0x000000080a187981 */ /* 0x000ee8000c1e1900 */
[----:B------:R0:W3:Y:S02]  /*04e0*/  LDG.E R26, desc[UR8][R8.64] ;  /* 0x00000008081a7981 */ /* 0x0000e4000c1e1900 */
[----:B0-----:R-:W0:Y:S01]  /*04f0*/  LDC.64 R8, c[0x0][0x388] ;  /* 0x0000e200ff087b82 */ /* 0x001e220000000a00 */
[----:B------:R-:W-:Y:S02]  /*0500*/  IMAD R28, R2, -0x1400, R22 ;  /* 0xffffec00021c7824 */ /* 0x000fe400078e0216 */
[----:B0-----:R-:W-:-:S04]  /*0510*/  IMAD.WIDE.U32 R22, R23, 0x4, R8 ;  /* 0x0000000417167825 */ /* 0x001fc800078e0008 */
[----:B------:R-:W-:Y:S02]  /*0520*/  IMAD.WIDE.U32 R8, R28, 0x4, R8 ;  /* 0x000000041c087825 */ /* 0x000fe400078e0008 */
[----:B------:R-:W3:Y:S04]  /*0530*/  LDG.E R22, desc[UR8][R22.64] ;  /* 0x0000000816167981 */ /* 0x000ee8000c1e1900 */
[----:B------:R-:W3:Y:S01]  /*0540*/  LDG.E R28, desc[UR8][R8.64] ;  /* 0x00000008081c7981 */ /* 0x000ee2000c1e1900 */
[----:B------:R-:W-:-:S04]  /*0550*/  UIADD3 UR5, UPT, UPT, UR5, 0xc00, URZ ;  /* 0x00000c0005057890 */ /* 0x000fc8000fffe0ff */
[----:B------:R-:W-:Y:S01]  /*0560*/  ULEA UR5, UR6, UR5, 0x18 ;  /* 0x0000000506057291 */ /* 0x000fe2000f8ec0ff */
[----:B-----5:R0:W-:Y:S04]  /*0570*/  STS [R16+0x100], R21 ;  /* 0x0001001510007388 */ /* 0x0201e80000000800 */
[----:B----4-:R-:W-:Y:S01]  /*0580*/  STS [R16+0x300], R19 ;  /* 0x0003001310007388 */ /* 0x010fe20000000800 */
[----:B0-----:R-:W-:-:S03]  /*0590*/  LEA R21, R0, UR5, 0x2 ;  /* 0x0000000500157c11 */ /* 0x001fc6000f8e10ff */
[----:B------:R-:W-:Y:S04]  /*05a0*/  STS [R16+0x400], R20 ;  /* 0x0004001410007388 */ /* 0x000fe80000000800 */
[----:B------:R-:W-:Y:S04]  /*05b0*/  STS [R16+0x600], R29 ;  /* 0x0006001d10007388 */ /* 0x000fe80000000800 */
[----:B------:R-:W-:Y:S01]  /*05c0*/  STS [R16+0x800], R17 ;  /* 0x0008001110007388 */ /* 0x000fe20000000800 */
[----:B------:R-:W-:Y:S01]  /*05d0*/  UIADD3 UR7, UPT, UPT, UR7, 0x1, URZ ;  /* 0x0000000107077890 */ /* 0x000fe2000fffe0ff */
[----:B------:R-:W-:Y:S01]  /*05e0*/  UMOV UR5, 0x8 ;  /* 0x0000000800057882 */ /* 0x000fe20000000000 */
[----:B------:R-:W-:-:S02]  /*05f0*/  UMOV UR6, 0xffffff80 ;  /* 0xffffff8000067882 */ /* 0x000fc40000000000 */
[----:B------:R-:W-:Y:S01]  /*0600*/  UISETP.NE.AND UP1, UPT, UR7, 0x2710, UPT ;  /* 0x000027100700788c */ /* 0x000fe2000bf25270 */
[----:B--2---:R-:W-:Y:S04]  /*0610*/  STS [R16+0x500], R18 ;  /* 0x0005001210007388 */ /* 0x004fe80000000800 */
[----:B---3--:R-:W-:Y:S04]  /*0620*/  STS [R16+0x700], R27 ;  /* 0x0007001b10007388 */ /* 0x008fe80000000800 */
[----:B------:R-:W-:Y:S04]  /*0630*/  STS [R16+0x900], R25 ;  /* 0x0009001910007388 */ /* 0x000fe80000000800 */
[----:B------:R-:W-:Y:S04]  /*0640*/  STS [R16+0xa00], R24 ;  /* 0x000a001810007388 */ /* 0x000fe80000000800 */
[----:B------:R-:W-:Y:S04]  /*0650*/  STS [R16+0xb00], R26 ;  /* 0x000b001a10007388 */ /* 0x000fe80000000800 */
[----:B------:R-:W-:Y:S04]  /*0660*/  STS [R21], R22 ;  /* 0x0000001615007388 */ /* 0x000fe80000000800 */
[----:B------:R-:W-:Y:S04]  /*0670*/  STS [R21+0x100], R28 ;  /* 0x0001001c15007388 */ /* 0x000fe80000000800 */
[----:B------:R-:W-:Y:S04]  /*0680*/  STS [R7], R0 ;  /* 0x0000000007007388 */ /* 0x000fe80000000800 */
[----:B------:R-:W-:Y:S01]  /*0690*/  STS [R7+0x100], R4 ;  /* 0x0001000407007388 */ /* 0x000fe20000000800 */
[----:B------:R-:W-:Y:S06]  /*06a0*/  BAR.SYNC.DEFER_BLOCKING 0x0 ;  /* 0x0000000000007b1d */ /* 0x000fec0000010000 */
[----:B------:R-:W-:Y:S04]  /*06b0*/  LDS R19, [R21] ;  /* 0x0000000015137984 */ /* 0x000fe80000000800 */
[----:B------:R-:W-:Y:S04]  /*06c0*/  LDS R18, [R16] ;  /* 0x0000000010127984 */ /* 0x000fe80000000800 */
[----:B------:R-:W0:Y:S04]  /*06d0*/  LDS.128 R8, [UR10+0xe00] ;  /* 0x000e000aff087984 */ /* 0x000e280008000c00 */
[----:B------:R-:W-:Y:S04]  /*06e0*/  LDS R23, [R21+0x100] ;  /* 0x0001000015177984 */ /* 0x000fe80000000800 */
[----:B------:R-:W1:Y:S04]  /*06f0*/  LDS R20, [R16+0x100] ;  /* 0x0001000010147984 */ /* 0x000e680000000800 */
[----:B------:R-:W2:Y:S04]  /*0700*/  LDS R25, [R16+0x200] ;  /* 0x0002000010197984 */ /* 0x000ea80000000800 */
[----:B------:R-:W3:Y:S04]  /*0710*/  LDS R27, [R16+0x300] ;  /* 0x00030000101b7984 */ /* 0x000ee80000000800 */
[----:B------:R-:W4:Y:S04]  /*0720*/  LDS R17, [R16+0x500] ;  /* 0x0005000010117984 */ /* 0x000f280000000800 */
[----:B------:R-:W-:Y:S04]  /*0730*/  LDS R21, [R16+0x900] ;  /* 0x0009000010157984 */ /* 0x000fe80000000800 */
[----:B------:R-:W-:Y:S04]  /*0740*/  LDS R22, [R16+0xa00] ;  /* 0x000a000010167984 */ /* 0x000fe80000000800 */
[----:B------:R-:W-:Y:S01]  /*0750*/  LDS R24, [R16+0xb00] ;  /* 0x000b000010187984 */ /* 0x000fe20000000800 */
[----:B0-----:R-:W-:-:S03]  /*0760*/  FFMA R18, R18, R8, -R19 ;  /* 0x0000000812127223 */ /* 0x001fc60000000813 */
[----:B------:R-:W0:Y:S01]  /*0770*/  LDS R19, [R16+0x400] ;  /* 0x0004000010137984 */ /* 0x000e220000000800 */
[----:B-1----:R-:W-:-:S03]  /*0780*/  FFMA R8, R8, R20, -R23 ;  /* 0x0000001408087223 */ /* 0x002fc60000000817 */
[----:B------:R-:W1:Y:S01]  /*0790*/  LDS R20, [R16+0x600] ;  /* 0x0006000010147984 */ /* 0x000e620000000800 */
[----:B--2---:R-:W-:-:S03]  /*07a0*/  FFMA R26, R25, R9, R18 ;  /* 0x00000009191a7223 */ /* 0x004fc60000000012 */
[----:B------:R-:W2:Y:S01]  /*07b0*/  LDS R18, [R16+0x700] ;  /* 0x0007000010127984 */ /* 0x000ea20000000800 */
[----:B---3--:R-:W-:-:S03]  /*07c0*/  FFMA R28, R27, R9, R8 ;  /* 0x000000091b1c7223 */ /* 0x008fc60000000008 */
[----:B------:R-:W-:Y:S04]  /*07d0*/  LDS R23, [R16+0x800] ;  /* 0x0008000010177984 */ /* 0x000fe80000000800 */
[----:B------:R-:W3:Y:S01]  /*07e0*/  LDS.64 R8, [UR10+0xe10] ;  /* 0x000e100aff087984 */ /* 0x000ee20008000a00 */
[-C--:B----4-:R-:W-:Y:S01]  /*07f0*/  FFMA R17, R17, R10.reuse, R28 ;  /* 0x0000000a11117223 */ /* 0x090fe2000000001c */
[----:B0-----:R-:W-:-:S04]  /*0800*/  FFMA R19, R19, R10, R26 ;  /* 0x0000000a13137223 */ /* 0x001fc8000000001a */
[-C--:B-1----:R-:W-:Y:S01]  /*0810*/  FFMA R20, R20, R11.reuse, R19 ;  /* 0x0000000b14147223 */ /* 0x082fe20000000013 */
[----:B--2---:R-:W-:-:S03]  /*0820*/  FFMA R17, R18, R11, R17 ;  /* 0x0000000b12117223 */ /* 0x004fc60000000011 */
[----:B---3--:R-:W-:Y:S01]  /*0830*/  FFMA R23, R23, R8, R20 ;  /* 0x0000000817177223 */ /* 0x008fe20000000014 */
[----:B------:R-:W-:-:S03]  /*0840*/  FFMA R17, R8, R21, R17 ;  /* 0x0000001508117223 */ /* 0x000fc60000000011 */
[-C--:B------:R-:W-:Y:S01]  /*0850*/  FFMA R23, R22, R9.reuse, R23 ;  /* 0x0000000916177223 */ /* 0x080fe20000000017 */
[----:B------:R-:W-:-:S04]  /*0860*/  FFMA R9, R24, R9, R17 ;  /* 0x0000000918097223 */ /* 0x000fc80000000011 */
[----:B------:R0:W-:Y:S04]  /*0870*/  STS [R14], R23 ;  /* 0x000000170e007388 */ /* 0x0001e80000000800 */
[----:B------:R0:W-:Y:S01]  /*0880*/  STS [R14+0x100], R9 ;  /* 0x000100090e007388 */ /* 0x0001e20000000800 */
[----:B------:R-:W-:Y:S06]  /*0890*/  BAR.SYNC.DEFER_BLOCKING 0x0 ;  /* 0x0000000000007b1d */ /* 0x000fec0000010000 */
[----:B------:R0:W1:Y:S04]  /*08a0*/  LDS R17, [R14] ;  /* 0x000000000e117984 */ /* 0x0000680000000800 */
[----:B------:R0:W2:Y:S01]  /*08b0*/  LDS R16, [R14+0x100] ;  /* 0x000100000e107984 */ /* 0x0000a20000000800 */
[----:B------:R-:W-:Y:S01]  /*08c0*/  HFMA2 R20, -RZ, RZ, 0, 0 ;  /* 0x00000000ff147431 */ /* 0x000fe200000001ff */
[----:B------:R-:W-:Y:S01]  /*08d0*/  IADD3 R19, PT, PT, R3, 0x8, RZ ;  /* 0x0000000803137810 */ /* 0x000fe20007ffe0ff */
[----:B------:R-:W-:-:S07]  /*08e0*/  IMAD.MOV.U32 R18, RZ, RZ, RZ ;  /* 0x000000ffff127224 */ /* 0x000fce00078e00ff */
.L_x_0:
[----:B0-----:R-:W1:Y:S01]  /*08f0*/  LDS.64 R8, [R19+-0x8] ;  /* 0xfffff80013087984 */ /* 0x001e620000000a00 */
[----:B------:R-:W-:Y:S01]  /*0900*/  UIADD3 UR10, UPT, UPT, UR6, 0x80, URZ ;  /* 0x00000080060a7890 */ /* 0x000fe2000fffe0ff */
[----:B------:R-:W-:Y:S01]  /*0910*/  MOV R21, 0x1 ;  /* 0x0000000100157802 */ /* 0x000fe20000000f00 */
[----:B------:R-:W-:Y:S01]  /*0920*/  UIADD3 UR11, UPT, UPT, UR6, 0x82, URZ ;  /* 0x00000082060b7890 */ /* 0x000fe2000fffe0ff */
[----:B------:R0:W3:Y:S01]  /*0930*/  LDS.64 R10, [R19] ;  /* 0x00000000130a7984 */ /* 0x0000e20000000a00 */
[----:B------:R-:W-:Y:S01]  /*0940*/  MOV R23, 0x1 ;  /* 0x0000000100177802 */ /* 0x000fe20000000f00 */
[----:B------:R-:W-:-:S04]  /*0950*/  UIADD3 UR5, UPT, UPT, UR5, 0x10, URZ ;  /* 0x0000001005057890 */ /* 0x000fc8000fffe0ff */
[----:B------:R-:W-:Y:S01]  /*0960*/  UISETP.NE.AND UP0, UPT, UR5, 0x208, UPT ;  /* 0x000002080500788c */ /* 0x000fe2000bf05270 */
[----:B0-----:R-:W-:Y:S02]  /*0970*/  IADD3 R19, PT, PT, R19, 0x10, RZ ;  /* 0x0000001013137810 */ /* 0x001fe40007ffe0ff */
[CC--:B-1----:R-:W-:Y:S02]  /*0980*/  FSETP.GT.AND P2, PT, |R17|.reuse, |R8|.reuse, PT ;  /* 0x400000081100720b */ /* 0x0c2fe40003f44200 */
[C---:B--2---:R-:W-:Y:S02]  /*0990*/  FSETP.GT.AND P5, PT, |R16|.reuse, |R8|, PT ;  /* 0x400000081000720b */ /* 0x044fe40003fa4200 */
[-C--:B------:R-:W-:Y:S02]  /*09a0*/  FSETP.GT.AND P4, PT, |R16|, |R9|.reuse, PT ;  /* 0x400000091000720b */ /* 0x080fe40003f84200 */
[C---:B------:R-:W-:Y:S02]  /*09b0*/  FSETP.GT.AND P3, PT, |R17|.reuse, |R9|, PT ;  /* 0x400000091100720b */ /* 0x040fe40003f64200 */
[----:B---3--:R-:W-:-:S05]  /*09c0*/  FSETP.GT.AND P6, PT, |R17|, |R10|, PT ;  /* 0x4000000a1100720b */ /* 0x008fca0003fc4200 */
[----:B------:R-:W-:Y:S02]  /*09d0*/  @!P2 ISETP.GT.U32.AND P1, PT, R0, UR10, PT ;  /* 0x0000000a0000ac0c */ /* 0x000fe4000bf24070 */
[----:B------:R-:W-:Y:S01]  /*09e0*/  @!P5 ISETP.GT.U32.AND P0, PT, R4, UR10, PT ;  /* 0x0000000a0400dc0c */ /* 0x000fe2000bf04070 */
[----:B------:R-:W-:Y:S01]  /*09f0*/  UIADD3 UR10, UPT, UPT, UR6, 0x81, URZ ;  /* 0x00000081060a7890 */ /* 0x000fe2000fffe0ff */
[-C--:B------:R-:W-:Y:S02]  /*0a00*/  @!P2 FSETP.EQ.AND P1, PT, |R17|, |R8|.reuse, P1 ;  /* 0x400000081100a20b */ /* 0x080fe40000f22200 */
[----:B------:R-:W-:Y:S02]  /*0a10*/  @!P5 FSETP.EQ.AND P0, PT, |R16|, |R8|, P0 ;  /* 0x400000081000d20b */ /* 0x000fe40000702200 */
[----:B------:R-:W-:Y:S02]  /*0a20*/  @!P2 SEL R21, RZ, 0x1, !P1 ;  /* 0x00000001ff15a807 */ /* 0x000fe40004800000 */
[----:B------:R-:W-:-:S02]  /*0a30*/  @!P5 SEL R23, RZ, 0x1, !P0 ;  /* 0x00000001ff17d807 */ /* 0x000fc40004000000 */
[----:B------:R-:W-:Y:S02]  /*0a40*/  @!P4 ISETP.GT.U32.AND P1, PT, R4, UR10, PT ;  /* 0x0000000a0400cc0c */ /* 0x000fe4000bf24070 */
[----:B------:R-:W-:Y:S02]  /*0a50*/  FSETP.GT.AND P5, PT, |R16|, |R10|, PT ;  /* 0x4000000a1000720b */ /* 0x000fe40003fa4200 */
[----:B------:R-:W-:Y:S01]  /*0a60*/  @!P3 ISETP.GT.U32.AND P2, PT, R0, UR10, PT ;  /* 0x0000000a0000bc0c */ /* 0x000fe2000bf44070 */
[----:B------:R-:W-:Y:S01]  /*0a70*/  UIADD3 UR10, UPT, UPT, UR6, 0x83, URZ ;  /* 0x00000083060a7890 */ /* 0x000fe2000fffe0ff */
[-C--:B------:R-:W-:Y:S01]  /*0a80*/  @!P4 FSETP.EQ.AND P1, PT, |R16|, |R9|.reuse, P1 ;  /* 0x400000091000c20b */ /* 0x080fe20000f22200 */
[----:B------:R-:W-:Y:S01]  /*0a90*/  UIADD3 UR6, UPT, UPT, UR6, 0x4, URZ ;  /* 0x0000000406067890 */ /* 0x000fe2000fffe0ff */
[----:B------:R-:W-:Y:S02]  /*0aa0*/  @!P3 FSETP.EQ.AND P2, PT, |R17|, |R9|, P2 ;  /* 0x400000091100b20b */ /* 0x000fe40001742200 */
[----:B------:R-:W-:-:S02]  /*0ab0*/  MOV R9, 0x1 ;  /* 0x0000000100097802 */ /* 0x000fc40000000f00 */
[----:B------:R-:W-:Y:S02]  /*0ac0*/  @!P4 SEL R9, RZ, 0x1, !P1 ;  /* 0x00000001ff09c807 */ /* 0x000fe40004800000 */
[----:B------:R-:W-:Y:S02]  /*0ad0*/  ISETP.GT.U32.AND P0, PT, R0, UR10, PT ;  /* 0x0000000a00007c0c */ /* 0x000fe4000bf04070 */
[----:B------:R-:W-:Y:S02]  /*0ae0*/  ISETP.GT.U32.AND P1, PT, R4, UR10, PT ;  /* 0x0000000a04007c0c */ /* 0x000fe4000bf24070 */
[----:B------:R-:W-:Y:S02]  /*0af0*/  MOV R8, 0x1 ;  /* 0x0000000100087802 */ /* 0x000fe40000000f00 */
[----:B------:R-:W-:Y:S02]  /*0b00*/  @!P3 SEL R8, RZ, 0x1, !P2 ;  /* 0x00000001ff08b807 */ /* 0x000fe40005000000 */
[----:B------:R-:W-:-:S02]  /*0b10*/  @!P6 ISETP.GT.U32.AND P2, PT, R0, UR11, PT ;  /* 0x0000000b0000ec0c */ /* 0x000fc4000bf44070 */
[----:B------:R-:W-:Y:S02]  /*0b20*/  @!P5 ISETP.GT.U32.AND P3, PT, R4, UR11, PT ;  /* 0x0000000b0400dc0c */ /* 0x000fe4000bf64070 */
[CC--:B------:R-:W-:Y:S02]  /*0b30*/  FSETP.EQ.AND P0, PT, |R17|.reuse, |R11|.reuse, P0 ;  /* 0x4000000b1100720b */ /* 0x0c0fe40000702200 */
[CC--:B------:R-:W-:Y:S02]  /*0b40*/  FSETP.EQ.AND P1, PT, |R16|.reuse, |R11|.reuse, P1 ;  /* 0x4000000b1000720b */ /* 0x0c0fe40000f22200 */
[CC--:B------:R-:W-:Y:S02]  /*0b50*/  @!P6 FSETP.EQ.AND P2, PT, |R17|.reuse, |R10|.reuse, P2 ;  /* 0x4000000a1100e20b */ /* 0x0c0fe40001742200 */
[----:B------:R-:W-:Y:S02]  /*0b60*/  @!P5 FSETP.EQ.AND P3, PT, |R16|, |R10|, P3 ;  /* 0x4000000a1000d20b */ /* 0x000fe40001f62200 */
[----:B------:R-:W-:-:S02]  /*0b70*/  FSETP.GT.OR P0, PT, |R17|, |R11|, P0 ;  /* 0x4000000b1100720b */ /* 0x000fc40000704600 */
[----:B------:R-:W-:Y:S02]  /*0b80*/  FSETP.GT.OR P1, PT, |R16|, |R11|, P1 ;  /* 0x4000000b1000720b */ /* 0x000fe40000f24600 */
[----:B------:R-:W-:Y:S02]  /*0b90*/  IADD3 R21, PT, PT, R8, R21, R20 ;  /* 0x0000001508157210 */ /* 0x000fe40007ffe014 */
[----:B------:R-:W-:Y:S01]  /*0ba0*/  IADD3 R18, PT, PT, R9, R23, R18 ;  /* 0x0000001709127210 */ /* 0x000fe20007ffe012 */
[----:B------:R-:W-:Y:S01]  /*0bb0*/  IMAD.MOV.U32 R9, RZ, RZ, 0x1 ;  /* 0x00000001ff097424 */ /* 0x000fe200078e00ff */
[----:B------:R-:W-:Y:S02]  /*0bc0*/  MOV R8, 0x1 ;  /* 0x0000000100087802 */ /* 0x000fe40000000f00 */
[----:B------:R-:W-:Y:S02]  /*0bd0*/  @!P6 SEL R8, RZ, 0x1, !P2 ;  /* 0x00000001ff08e807 */ /* 0x000fe40005000000 */
[----:B------:R-:W-:-:S02]  /*0be0*/  @!P5 SEL R9, RZ, 0x1, !P3 ;  /* 0x00000001ff09d807 */ /* 0x000fc40005800000 */
[----:B------:R-:W-:Y:S02]  /*0bf0*/  IADD3 R8, PT, PT, R21, R8, RZ ;  /* 0x0000000815087210 */ /* 0x000fe40007ffe0ff */
[----:B------:R-:W-:Y:S02]  /*0c00*/  IADD3 R9, PT, PT, R18, R9, RZ ;  /* 0x0000000912097210 */ /* 0x000fe40007ffe0ff */
[C---:B------:R-:W-:Y:S02]  /*0c10*/  IADD3 R20, PT, PT, R8.reuse, 0x1, RZ ;  /* 0x0000000108147810 */ /* 0x040fe40007ffe0ff */
[----:B------:R-:W-:Y:S01]  /*0c20*/  IADD3 R18, PT, PT, R9, 0x1, RZ ;  /* 0x0000000109127810 */ /* 0x000fe20007ffe0ff */
[----:B------:R-:W-:Y:S01]  /*0c30*/  @!P1 IMAD.MOV R18, RZ, RZ, R9 ;  /* 0x000000ffff129224 */ /* 0x000fe200078e0209 */
[----:B------:R-:W-:Y:S01]  /*0c40*/  @!P0 IADD3 R20, PT, PT, R8, RZ, RZ ;  /* 0x000000ff08148210 */ /* 0x000fe20007ffe0ff */
[----:B------:R-:W-:Y:S06]  /*0c50*/  BRA.U UP0, `(.L_x_0) ;  /* 0xfffffffd00247547 */ /* 0x000fec000b83ffff */
[-C--:B------:R-:W-:Y:S01]  /*0c60*/  LEA R8, R20, R5.reuse, 0x2 ;  /* 0x0000000514087211 */ /* 0x080fe200078e10ff */
[----:B------:R-:W0:Y:S01]  /*0c70*/  S2UR UR6, SR_CgaCtaId ;  /* 0x00000000000679c3 */ /* 0x000e220000008800 */
[----:B------:R-:W-:Y:S01]  /*0c80*/  UMOV UR5, 0x400 ;  /* 0x0000040000057882 */ /* 0x000fe20000000000 */
[----:B------:R-:W-:Y:S01]  /*0c90*/  LEA R11, R18, R5, 0x2 ;  /* 0x00000005120b7211 */ /* 0x000fe200078e10ff */
[----:B------:R-:W-:Y:S01]  /*0ca0*/  UIADD3 UR5, UPT, UPT, UR5, 0x2018, URZ ;  /* 0x0000201805057890 */ /* 0x000fe2000fffe0ff */
[----:B------:R1:W-:Y:S01]  /*0cb0*/  STS [R8], R17 ;  /* 0x0000001108007388 */ /* 0x0003e20000000800 */
[----:B------:R-:W-:-:S03]  /*0cc0*/  ISETP.GE.U32.AND P0, PT, R0, 0x42, PT ;  /* 0x000000420000780c */ /* 0x000fc60003f06070 */
[----:B------:R-:W2:Y:S01]  /*0cd0*/  LDS R9, [R7] ;  /* 0x0000000007097984 */ /* 0x000ea20000000800 */
[----:B0-----:R-:W-:-:S06]  /*0ce0*/  ULEA UR5, UR6, UR5, 0x18 ;  /* 0x0000000506057291 */ /* 0x001fcc000f8ec0ff */
[----:B------:R-:W-:Y:S02]  /*0cf0*/  LEA R20, R20, UR5, 0x2 ;  /* 0x0000000514147c11 */ /* 0x000fe4000f8e10ff */
[----:B-1----:R-:W-:-:S03]  /*0d00*/  LEA R17, R18, UR5, 0x2 ;  /* 0x0000000512117c11 */ /* 0x002fc6000f8e10ff */
[----:B--2---:R-:W-:Y:S04]  /*0d10*/  STS [R20], R9 ;  /* 0x0000000914007388 */ /* 0x004fe80000000800 */
[----:B------:R-:W-:Y:S04]  /*0d20*/  STS [R11], R16 ;  /* 0x000000100b007388 */ /* 0x000fe80000000800 */
[----:B------:R-:W0:Y:S04]  /*0d30*/  LDS R10, [R7+0x100] ;  /* 0x00010000070a7984 */ /* 0x000e280000000800 */
[----:B0-----:R0:W-:Y:S01]  /*0d40*/  STS [R17], R10 ;  /* 0x0000000a11007388 */ /* 0x0011e20000000800 */
[----:B------:R-:W-:Y:S01]  /*0d50*/  BAR.SYNC.DEFER_BLOCKING 0x0 ;  /* 0x0000000000007b1d */ /* 0x000fe20000010000 */
[----:B0-----:R-:W-:-:S05]  /*0d60*/  FSEL R10, RZ, 1, P0 ;  /* 0x3f800000ff0a7808 */ /* 0x001fca0000000000 */
[----:B------:R-:W0:Y:S04]  /*0d70*/  LDS R19, [R15] ;  /* 0x000000000f137984 */ /* 0x000e280000000800 */
[----:B0-----:R-:W-:Y:S04]  /*0d80*/  STS [R14], R19 ;  /* 0x000000130e007388 */ /* 0x001fe80000000800 */
[----:B------:R-:W0:Y:S04]  /*0d90*/  LDS R8, [R12] ;  /* 0x000000000c087984 */ /* 0x000e280000000800 */
[----:B0-----:R-:W-:Y:S04]  /*0da0*/  STS [R7], R8 ;  /* 0x0000000807007388 */ /* 0x001fe80000000800 */
[----:B------:R-:W0:Y:S04]  /*0db0*/  LDS R21, [R15+0x100] ;  /* 0x000100000f157984 */ /* 0x000e280000000800 */
[----:B0-----:R-:W-:Y:S04]  /*0dc0*/  STS [R14+0x100], R21 ;  /* 0x000100150e007388 */ /* 0x001fe80000000800 */
[----:B------:R-:W0:Y:S04]  /*0dd0*/  LDS R16, [R12+0x100] ;  /* 0x000100000c107984 */ /* 0x000e280000000800 */
[----:B0-----:R-:W-:Y:S01]  /*0de0*/  STS [R7+0x100], R16 ;  /* 0x0001001007007388 */ /* 0x001fe20000000800 */
[----:B------:R-:W-:Y:S06]  /*0df0*/  BAR.SYNC.DEFER_BLOCKING 0x0 ;  /* 0x0000000000007b1d */ /* 0x000fec0000010000 */
[----:B------:R-:W0:Y:S04]  /*0e00*/  LDS R9, [R14] ;  /* 0x000000000e097984 */ /* 0x000e280000000800 */
[----:B------:R-:W1:Y:S01]  /*0e10*/  LDS R11, [R14+0x100] ;  /* 0x000100000e0b7984 */ /* 0x000e620000000800 */
[----:B0-----:R-:W-:Y:S01]  /*0e20*/  FMUL R9, R9, R10 ;  /* 0x0000000a09097220 */ /* 0x001fe20000400000 */
[----:B-1----:R-:W-:-:S04]  /*0e30*/  FMUL R11, R6, R11 ;  /* 0x0000000b060b7220 */ /* 0x002fc80000400000 */
[----:B------:R0:W-:Y:S04]  /*0e40*/  STS [R14], R9 ;  /* 0x000000090e007388 */ /* 0x0001e80000000800 */
[----:B------:R0:W-:Y:S01]  /*0e50*/  STS [R14+0x100], R11 ;  /* 0x0001000b0e007388 */ /* 0x0001e20000000800 */
[----:B------:R-:W-:Y:S06]  /*0e60*/  BAR.SYNC.DEFER_BLOCKING 0x0 ;  /* 0x0000000000007b1d */ /* 0x000fec0000010000 */
.L_x_13:
[----:B------:R-:W1:Y:S01]  /*0e70*/  LDS R8, [R14] ;  /* 0x000000000e087984 */ /* 0x000e620000000800 */
[C---:B------:R-:W-:Y:S01]  /*0e80*/  ISETP.GT.U32.AND P2, PT, R0.reuse, 0x3f, PT ;  /* 0x0000003f0000780c */ /* 0x040fe20003f44070 */
[----:B------:R-:W-:Y:S01]  /*0e90*/  BSSY.RECONVERGENT B0, `(.L_x_1) ;  /* 0x000004d000007945 */ /* 0x000fe20003800200 */
[----:B------:R-:W-:Y:S02]  /*0ea0*/  ISETP.NE.AND P1, PT, R0, RZ, PT ;  /* 0x000000ff0000720c */ /* 0x000fe40003f25270 */
[----:B-1----:R-:W-:Y:S01]  /*0eb0*/  FSETP.NEU.AND P0, PT, R8, RZ, PT ;  /* 0x000000ff0800720b */ /* 0x002fe20003f0d000 */
[----:B------:R-:W-:Y:S03]  /*0ec0*/  STS [R15], R8 ;  /* 0x000000080f007388 */ /* 0x000fe60000000800 */
[----:B0-----:R-:W-:-:S05]  /*0ed0*/  SEL R9, RZ, 0x1, !P0 ;  /* 0x00000001ff097807 */ /* 0x001fca0004000000 */
[----:B------:R-:W-:Y:S04]  /*0ee0*/  STS [R12], R9 ;  /* 0x000000090c007388 */ /* 0x000fe80000000800 */
[----:B------:R-:W0:Y:S02]  /*0ef0*/  LDS R10, [R14+0x100] ;  /* 0x000100000e0a7984 */ /* 0x000e240000000800 */
[----:B0-----:R-:W-:Y:S02]  /*0f00*/  FSETP.NEU.AND P0, PT, R10, RZ, PT ;  /* 0x000000ff0a00720b */ /* 0x001fe40003f0d000 */
[----:B------:R-:W-:Y:S02]  /*0f10*/  STS [R15+0x100], R10 ;  /* 0x0001000a0f007388 */ /* 0x000fe40000000800 */
[----:B------:R-:W-:-:S02]  /*0f20*/  SEL R11, RZ, 0x1, !P0 ;  /* 0x00000001ff0b7807 */ /* 0x000fc40004000000 */
[----:B------:R-:W-:-:S03]  /*0f30*/  ISETP.GT.U32.AND P0, PT, R0, 0x1f, PT ;  /* 0x0000001f0000780c */ /* 0x000fc60003f04070 */
[----:B------:R-:W-:Y:S01]  /*0f40*/  STS [R12+0x100], R11 ;  /* 0x0001000b0c007388 */ /* 0x000fe20000000800 */
[----:B------:R-:W-:Y:S06]  /*0f50*/  BAR.SYNC.DEFER_BLOCKING 0x0 ;  /* 0x0000000000007b1d */ /* 0x000fec0000010000 */
[----:B------:R-:W-:Y:S04]  /*0f60*/  @!P2 LDS R16, [R15+0x100] ;  /* 0x000100000f10a984 */ /* 0x000fe80000000800 */
[----:B------:R-:W0:Y:S02]  /*0f70*/  @!P2 LDS R17, [R15] ;  /* 0x000000000f11a984 */ /* 0x000e240000000800 */
[----:B0-----:R-:W-:-:S05]  /*0f80*/  @!P2 FADD R16, R16, R17 ;  /* 0x000000111010a221 */ /* 0x001fca0000000000 */
[----:B------:R-:W-:Y:S04]  /*0f90*/  @!P2 STS [R15], R16 ;  /* 0x000000100f00a388 */ /* 0x000fe80000000800 */
[----:B------:R-:W-:Y:S04]  /*0fa0*/  @!P2 LDS R8, [R12+0x100] ;  /* 0x000100000c08a984 */ /* 0x000fe80000000800 */
[----:B------:R-:W0:Y:S02]  /*0fb0*/  @!P2 LDS R9, [R12] ;  /* 0x000000000c09a984 */ /* 0x000e240000000800 */
[----:B0-----:R-:W-:-:S05]  /*0fc0*/  @!P2 IADD3 R9, PT, PT, R8, R9, RZ ;  /* 0x000000090809a210 */ /* 0x001fca0007ffe0ff */
[----:B------:R-:W-:Y:S01]  /*0fd0*/  @!P2 STS [R12], R9 ;  /* 0x000000090c00a388 */ /* 0x000fe20000000800 */
        /* <DEDUP_REMOVED lines=9> */
[----:B------:R-:W-:-:S03]  /*1070*/  NOP ;  /* 0x0000000000007918 */ /* 0x000fc60000000000 */
[----:B------:R-:W-:Y:S04]  /*1080*/  @!P0 LDS R9, [R15+0x40] ;  /* 0x000040000f098984 */ /* 0x000fe80000000800 */
[----:B------:R-:W0:Y:S02]  /*1090*/  @!P0 LDS R10, [R15] ;  /* 0x000000000f0a8984 */ /* 0x000e240000000800 */
[----:B0-----:R-:W-:-:S05]  /*10a0*/  @!P0 FADD R10, R9, R10 ;  /* 0x0000000a090a8221 */ /* 0x001fca0000000000 */
[----:B------:R-:W-:Y:S04]  /*10b0*/  @!P0 STS [R15], R10 ;  /* 0x0000000a0f008388 */ /* 0x000fe80000000800 */
[----:B------:R-:W-:Y:S04]  /*10c0*/  @!P0 LDS R9, [R12+0x40] ;  /* 0x000040000c098984 */ /* 0x000fe80000000800 */
[----:B------:R-:W0:Y:S02]  /*10d0*/  @!P0 LDS R8, [R12] ;  /* 0x000000000c088984 */ /* 0x000e240000000800 */
[----:B0-----:R-:W-:-:S05]  /*10e0*/  @!P0 IMAD.IADD R9, R9, 0x1, R8 ;  /* 0x0000000109098824 */ /* 0x001fca00078e0208 */
        /* <DEDUP_REMOVED lines=27> */
[----:B------:R0:W-:Y:S01]  /*12a0*/  @!P0 STS [R12], R11 ;  /* 0x0000000b0c008388 */ /* 0x0001e20000000800 */
[----:B------:R-:W-:Y:S01]  /*12b0*/  NOP ;  /* 0x0000000000007918 */ /* 0x000fe20000000000 */
[----:B------:R-:W-:Y:S05]  /*12c0*/  @P1 BRA `(.L_x_2) ;  /* 0x0000000000241947 */ /* 0x000fea0003800000 */
[----:B------:R-:W1:Y:S01]  /*12d0*/  S2UR UR6, SR_CgaCtaId ;  /* 0x00000000000679c3 */ /* 0x000e620000008800 */
[----:B------:R-:W-:Y:S02]  /*12e0*/  UMOV UR5, 0x400 ;  /* 0x0000040000057882 */ /* 0x000fe40000000000 */
[----:B-1----:R-:W-:-:S09]  /*12f0*/  ULEA UR5, UR6, UR5, 0x18 ;  /* 0x0000000506057291 */ /* 0x002fd2000f8ec0ff */
[----:B------:R-:W1:Y:S04]  /*1300*/  LDS.64 R8, [UR5+0x1e18] ;  /* 0x001e1805ff087984 */ /* 0x000e680008000a00 */
[----:B0-----:R-:W0:Y:S01]  /*1310*/  LDS.64 R10, [UR5+0x2018] ;  /* 0x00201805ff0a7984 */ /* 0x001e220008000a00 */
[----:B-1----:R-:W-:Y:S01]  /*1320*/  FADD R8, R9, R8 ;  /* 0x0000000809087221 */ /* 0x002fe20000000000 */
[----:B0-----:R-:W-:-:S04]  /*1330*/  IADD3 R9, PT, PT, R11, R10, RZ ;  /* 0x0000000a0b097210 */ /* 0x001fc80007ffe0ff */
[----:B------:R1:W-:Y:S04]  /*1340*/  STS [UR5+0x1e18], R8 ;  /* 0x001e1808ff007988 */ /* 0x0003e80008000805 */
[----:B------:R1:W-:Y:S02]  /*1350*/  STS [UR5+0x2018], R9 ;  /* 0x00201809ff007988 */ /* 0x0003e40008000805 */
.L_x_2:
[----:B------:R-:W-:Y:S05]  /*1360*/  BSYNC.RECONVERGENT B0 ;  /* 0x0000000000007941 */ /* 0x000fea0003800200 */
.L_x_1:
[----:B------:R-:W2:Y:S08]  /*1370*/  S2UR UR6, SR_CgaCtaId ;  /* 0x00000000000679c3 */ /* 0x000eb00000008800 */
[----:B------:R-:W-:Y:S06]  /*1380*/  BAR.SYNC.DEFER_BLOCKING 0x0 ;  /* 0x0000000000007b1d */ /* 0x000fec0000010000 */
[----:B------:R-:W-:-:S02]  /*1390*/  UMOV UR5, 0x400 ;  /* 0x0000040000057882 */ /* 0x000fc40000000000 */
[----:B--2---:R-:W-:-:S09]  /*13a0*/  ULEA UR5, UR6, UR5, 0x18 ;  /* 0x0000000506057291 */ /* 0x004fd2000f8ec0ff */
[----:B-1----:R-:W1:Y:S04]  /*13b0*/  LDS R9, [UR5+0x2018] ;  /* 0x00201805ff097984 */ /* 0x002e680008000800 */
[----:B------:R-:W2:Y:S01]  /*13c0*/  LDS R8, [UR5+0x1e18] ;  /* 0x001e1805ff087984 */ /* 0x000ea20008000800 */
[----:B-1----:R-:W-:-:S04]  /*13d0*/  I2FP.F32.S32 R9, R9 ;  /* 0x0000000900097245 */ /* 0x002fc80000201400 */
[----:B------:R-:W0:Y:S08]  /*13e0*/  MUFU.RCP R10, R9 ;  /* 0x00000009000a7308 */ /* 0x000e300000001000 */
[----:B--2---:R-:W1:Y:S01]  /*13f0*/  FCHK P0, R8, R9 ;  /* 0x0000000908007302 */ /* 0x004e620000000000 */
[----:B0-----:R-:W-:-:S04]  /*1400*/  FFMA R11, -R9, R10, 1 ;  /* 0x3f800000090b7423 */ /* 0x001fc8000000010a */
[----:B------:R-:W-:-:S04]  /*1410*/  FFMA R11, R10, R11, R10 ;  /* 0x0000000b0a0b7223 */ /* 0x000fc8000000000a */
[----:B------:R-:W-:-:S04]  /*1420*/  FFMA R10, R8, R11, RZ ;  /* 0x0000000b080a7223 */ /* 0x000fc800000000ff */
[----:B------:R-:W-:-:S04]  /*1430*/  FFMA R16, -R9, R10, R8 ;  /* 0x0000000a09107223 */ /* 0x000fc80000000108 */
[----:B------:R-:W-:Y:S01]  /*1440*/  FFMA R10, R11, R16, R10 ;  /* 0x000000100b0a7223 */ /* 0x000fe2000000000a */
[----:B-1----:R-:W-:Y:S06]  /*1450*/  @!P0 BRA `(.L_x_3) ;  /* 0x00000000000c8947 */ /* 0x002fec0003800000 */
[----:B------:R-:W-:-:S07]  /*1460*/  MOV R16, 0x1480 ;  /* 0x0000148000107802 */ /* 0x000fce0000000f00 */
[----:B------:R-:W-:Y:S05]  /*1470*/  CALL.REL.NOINC `($__internal_1_$__cuda_sm3x_div_rn_noftz_f32_slowpath) ;  /* 0x0000002400907944 */ /* 0x000fea0003c00000 */
[----:B------:R-:W-:-:S07]  /*1480*/  MOV R10, R18 ;  /* 0x00000012000a7202 */ /* 0x000fce0000000f00 */
.L_x_3:
[----:B------:R-:W0:Y:S01]  /*1490*/  S2UR UR6, SR_CgaCtaId ;  /* 0x00000000000679c3 */ /* 0x000e220000008800 */
[----:B------:R-:W1:Y:S01]  /*14a0*/  LDS R9, [R14] ;  /* 0x000000000e097984 */ /* 0x000e620000000800 */
[----:B------:R-:W-:Y:S01]  /*14b0*/  UMOV UR5, 0x400 ;  /* 0x0000040000057882 */ /* 0x000fe20000000000 */
[----:B------:R-:W-:Y:S02]  /*14c0*/  BSSY.RECONVERGENT B0, `(.L_x_4) ;  /* 0x0000018000007945 */ /* 0x000fe40003800200 */
[----:B------:R-:W2:Y:S03]  /*14d0*/  LDS R11, [R14+0x100] ;  /* 0x000100000e0b7984 */ /* 0x000ea60000000800 */
[----:B------:R-:W-:Y:S01]  /*14e0*/  BAR.SYNC.DEFER_BLOCKING 0x0 ;  /* 0x0000000000007b1d */ /* 0x000fe20000010000 */
[----:B0-----:R-:W-:-:S09]  /*14f0*/  ULEA UR5, UR6, UR5, 0x18 ;  /* 0x0000000506057291 */ /* 0x001fd2000f8ec0ff */
[----:B------:R-:W0:Y:S04]  /*1500*/  LDS R17, [UR5+0x2018] ;  /* 0x00201805ff117984 */ /* 0x000e280008000800 */
[----:B------:R-:W3:Y:S01]  /*1510*/  LDS R8, [R14] ;  /* 0x000000000e087984 */ /* 0x000ee20000000800 */
[--C-:B-1----:R-:W-:Y:S01]  /*1520*/  FADD R9, R9, -R10.reuse ;  /* 0x8000000a09097221 */ /* 0x102fe20000000000 */
[----:B--2---:R-:W-:Y:S01]  /*1530*/  FADD R11, R11, -R10 ;  /* 0x8000000a0b0b7221 */ /* 0x004fe20000000000 */
[----:B0-----:R-:W-:-:S04]  /*1540*/  I2FP.F32.S32 R17, R17 ;  /* 0x0000001100117245 */ /* 0x001fc80000201400 */
[----:B------:R-:W0:Y:S01]  /*1550*/  MUFU.RCP R16, R17 ;  /* 0x0000001100107308 */ /* 0x000e220000001000 */
[----:B---3--:R-:W-:-:S05]  /*1560*/  FSET.BF.NEU.AND R8, R8, RZ, PT ;  /* 0x000000ff0808720a */ /* 0x008fca000380d000 */
[----:B------:R-:W-:-:S04]  /*1570*/  FMUL R8, R9, R8 ;  /* 0x0000000809087220 */ /* 0x000fc80000400000 */
[----:B------:R-:W-:-:S04]  /*1580*/  FMUL R8, R9, R8 ;  /* 0x0000000809087220 */ /* 0x000fc80000400000 */
[----:B------:R-:W1:Y:S01]  /*1590*/  FCHK P0, R8, R17 ;  /* 0x0000001108007302 */ /* 0x000e620000000000 */
[----:B0-----:R-:W-:-:S04]  /*15a0*/  FFMA R19, -R17, R16, 1 ;  /* 0x3f80000011137423 */ /* 0x001fc80000000110 */
[----:B------:R-:W-:-:S04]  /*15b0*/  FFMA R19, R16, R19, R16 ;  /* 0x0000001310137223 */ /* 0x000fc80000000010 */
[----:B------:R-:W-:-:S04]  /*15c0*/  FFMA R16, R8, R19, RZ ;  /* 0x0000001308107223 */ /* 0x000fc800000000ff */
[----:B------:R-:W-:-:S04]  /*15d0*/  FFMA R9, -R17, R16, R8 ;  /* 0x0000001011097223 */ /* 0x000fc80000000108 */
[----:B------:R-:W-:Y:S01]  /*15e0*/  FFMA R16, R19, R9, R16 ;  /* 0x0000000913107223 */ /* 0x000fe20000000010 */
[----:B-1----:R-:W-:Y:S06]  /*15f0*/  @!P0 BRA `(.L_x_5) ;  /* 0x0000000000108947 */ /* 0x002fec0003800000 */
[----:B------:R-:W-:Y:S01]  /*1600*/  IMAD.MOV.U32 R9, RZ, RZ, R17 ;  /* 0x000000ffff097224 */ /* 0x000fe200078e0011 */
[----:B------:R-:W-:-:S07]  /*1610*/  MOV R16, 0x1630 ;  /* 0x0000163000107802 */ /* 0x000fce0000000f00 */
[----:B------:R-:W-:Y:S05]  /*1620*/  CALL.REL.NOINC `($__internal_1_$__cuda_sm3x_div_rn_noftz_f32_slowpath) ;  /* 0x0000002400247944 */ /* 0x000fea0003c00000 */
[----:B------:R-:W-:-:S07]  /*1630*/  MOV R16, R18 ;  /* 0x0000001200107202 */ /* 0x000fce0000000f00 */
.L_x_5:
[----:B------:R-:W-:Y:S05]  /*1640*/  BSYNC.RECONVERGENT B0 ;  /* 0x0000000000007941 */ /* 0x000fea0003800200 */
.L_x_4:
[----:B------:R-:W-:Y:S01]  /*1650*/  STS [R15], R16 ;  /* 0x000000100f007388 */ /* 0x000fe20000000800 */
[----:B------:R-:W0:Y:S01]  /*1660*/  MUFU.RCP R18, R17 ;  /* 0x0000001100127308 */ /* 0x000e220000001000 */
[----:B------:R-:W-:Y:S02]  /*1670*/  BSSY.RECONVERGENT B0, `(.L_x_6) ;  /* 0x0000011000007945 */ /* 0x000fe40003800200 */
[----:B------:R-:W1:Y:S01]  /*1680*/  LDS R8, [R14+0x100] ;  /* 0x000100000e087984 */ /* 0x000e620000000800 */
[----:B0-----:R-:W-:Y:S01]  /*1690*/  FFMA R9, -R17, R18, 1 ;  /* 0x3f80000011097423 */ /* 0x001fe20000000112 */
[----:B-1----:R-:W-:-:S05]  /*16a0*/  FSET.BF.NEU.AND R8, R8, RZ, PT ;  /* 0x000000ff0808720a */ /* 0x002fca000380d000 */
[----:B------:R-:W-:-:S04]  /*16b0*/  FMUL R8, R11, R8 ;  /* 0x000000080b087220 */ /* 0x000fc80000400000 */
[----:B------:R-:W-:Y:S01]  /*16c0*/  FMUL R20, R11, R8 ;  /* 0x000000080b147220 */ /* 0x000fe20000400000 */
[----:B------:R-:W-:-:S03]  /*16d0*/  FFMA R8, R18, R9, R18 ;  /* 0x0000000912087223 */ /* 0x000fc60000000012 */
[----:B------:R-:W0:Y:S01]  /*16e0*/  FCHK P0, R20, R17 ;  /* 0x0000001114007302 */ /* 0x000e220000000000 */
[----:B------:R-:W-:-:S04]  /*16f0*/  FFMA R9, R8, R20, RZ ;  /* 0x0000001408097223 */ /* 0x000fc800000000ff */
[----:B------:R-:W-:-:S04]  /*1700*/  FFMA R18, -R17, R9, R20 ;  /* 0x0000000911127223 */ /* 0x000fc80000000114 */
[----:B------:R-:W-:Y:S01]  /*1710*/  FFMA R8, R8, R18, R9 ;  /* 0x0000001208087223 */ /* 0x000fe20000000009 */
[----:B0-----:R-:W-:Y:S06]  /*1720*/  @!P0 BRA `(.L_x_7) ;  /* 0x0000000000148947 */ /* 0x001fec0003800000 */
[----:B------:R-:W-:Y:S02]  /*1730*/  MOV R8, R20 ;  /* 0x0000001400087202 */ /* 0x000fe40000000f00 */
[----:B------:R-:W-:Y:S02]  /*1740*/  MOV R9, R17 ;  /* 0x0000001100097202 */ /* 0x000fe40000000f00 */
[----:B------:R-:W-:-:S07]  /*1750*/  MOV R16, 0x1770 ;  /* 0x0000177000107802 */ /* 0x000fce0000000f00 */
[----:B------:R-:W-:Y:S05]  /*1760*/  CALL.REL.NOINC `($__internal_1_$__cuda_sm3x_div_rn_noftz_f32_slowpath) ;  /* 0x0000002000d47944 */ /* 0x000fea0003c00000 */
[----:B------:R-:W-:-:S07]  /*1770*/  MOV R8, R18 ;  /* 0x0000001200087202 */ /* 0x000fce0000000f00 */
.L_x_7:
[----:B------:R-:W-:Y:S05]  /*1780*/  BSYNC.RECONVERGENT B0 ;  /* 0x0000000000007941 */ /* 0x000fea0003800200 */
.L_x_6:
[----:B------:R-:W-:Y:S01]  /*1790*/  STS [R15+0x100], R8 ;  /* 0x000100080f007388 */ /* 0x000fe20000000800 */
[----:B------:R-:W-:Y:S01]  /*17a0*/  BAR.SYNC.DEFER_BLOCKING 0x0 ;  /* 0x0000000000007b1d */ /* 0x000fe20000010000 */
[----:B------:R-:W-:-:S05]  /*17b0*/  ISETP.GT.U32.AND P0, PT, R0, 0x1f, PT ;  /* 0x0000001f0000780c */ /* 0x000fca0003f04070 */
[----:B------:R-:W-:Y:S01]  /*17c0*/  BSSY.RECONVERGENT B0, `(.L_x_8) ;  /* 0x000003a000007945 */ /* 0x000fe20003800200 */
[----:B------:R-:W-:Y:S04]  /*17d0*/  @!P2 LDS R9, [R15+0x100] ;  /* 0x000100000f09a984 */ /* 0x000fe80000000800 */
[----:B------:R-:W0:Y:S02]  /*17e0*/  @!P2 LDS R16, [R15] ;  /* 0x000000000f10a984 */ /* 0x000e240000000800 */
[----:B0-----:R-:W-:-:S05]  /*17f0*/  @!P2 FADD R16, R9, R16 ;  /* 0x000000100910a221 */ /* 0x001fca0000000000 */
[----:B------:R-:W-:Y:S01]  /*1800*/  @!P2 STS [R15], R16 ;  /* 0x000000100f00a388 */ /* 0x000fe20000000800 */
[----:B------:R-:W-:Y:S06]  /*1810*/  BAR.SYNC.DEFER_BLOCKING 0x0 ;  /* 0x0000000000007b1d */ /* 0x000fec0000010000 */
[----:B------:R-:W-:Y:S04]  /*1820*/  @!P0 LDS R9, [R15+0x80] ;  /* 0x000080000f098984 */ /* 0x000fe80000000800 */
[----:B------:R-:W0:Y:S02]  /*1830*/  @!P0 LDS R18, [R15] ;  /* 0x000000000f128984 */ /* 0x000e240000000800 */
[----:B0-----:R-:W-:-:S05]  /*1840*/  @!P0 FADD R18, R9, R18 ;  /* 0x0000001209128221 */ /* 0x001fca0000000000 */
[----:B------:R-:W-:Y:S01]  /*1850*/  @!P0 STS [R15], R18 ;  /* 0x000000120f008388 */ /* 0x000fe20000000800 */
[----:B------:R-:W-:-:S03]  /*1860*/  NOP ;  /* 0x0000000000007918 */ /* 0x000fc60000000000 */
        /* <DEDUP_REMOVED lines=18> */
[----:B------:R0:W-:Y:S01]  /*1990*/  @!P0 STS [R15], R8 ;  /* 0x000000080f008388 */ /* 0x0001e20000000800 */
[----:B------:R-:W-:Y:S01]  /*19a0*/  ISETP.NE.AND P0, PT, R0, RZ, PT ;  /* 0x000000ff0000720c */ /* 0x000fe20003f05270 */
[----:B------:R-:W-:-:S12]  /*19b0*/  NOP ;  /* 0x0000000000007918 */ /* 0x000fd80000000000 */
[----:B0-----:R-:W-:Y:S05]  /*19c0*/  @P0 BRA `(.L_x_9) ;  /* 0x0000000000640947 */ /* 0x001fea0003800000 */
[----:B------:R-:W0:Y:S01]  /*19d0*/  S2UR UR6, SR_CgaCtaId ;  /* 0x00000000000679c3 */ /* 0x000e220000008800 */
[----:B------:R-:W-:Y:S02]  /*19e0*/  UMOV UR5, 0x400 ;  /* 0x0000040000057882 */ /* 0x000fe40000000000 */
[----:B0-----:R-:W-:-:S09]  /*19f0*/  ULEA UR5, UR6, UR5, 0x18 ;  /* 0x0000000506057291 */ /* 0x001fd2000f8ec0ff */
[----:B------:R-:W0:Y:S02]  /*1a00*/  LDS.64 R8, [UR5+0x1e18] ;  /* 0x001e1805ff087984 */ /* 0x000e240008000a00 */
[----:B0-----:R-:W-:-:S04]  /*1a10*/  FADD R8, R8, R9 ;  /* 0x0000000908087221 */ /* 0x001fc80000000000 */
[----:B------:R0:W1:Y:S01]  /*1a20*/  MUFU.RSQ R9, R8 ;  /* 0x0000000800097308 */ /* 0x0000620000001400 */
[----:B------:R-:W-:-:S04]  /*1a30*/  IADD3 R11, PT, PT, R8, -0xd000000, RZ ;  /* 0xf3000000080b7810 */ /* 0x000fc80007ffe0ff */
[----:B------:R-:W-:-:S13]  /*1a40*/  ISETP.GT.U32.AND P0, PT, R11, 0x727fffff, PT ;  /* 0x727fffff0b00780c */ /* 0x000fda0003f04070 */
[----:B01----:R-:W-:Y:S05]  /*1a50*/  @!P0 BRA `(.L_x_10) ;  /* 0x0000000000188947 */ /* 0x003fea0003800000 */
[----:B------:R-:W-:Y:S01]  /*1a60*/  BSSY.RECONVERGENT B1, `(.L_x_11) ;  /* 0x0000003000017945 */ /* 0x000fe20003800200 */
[----:B------:R-:W-:-:S07]  /*1a70*/  MOV R19, 0x1a90 ;  /* 0x00001a9000137802 */ /* 0x000fce0000000f00 */
[----:B------:R-:W-:Y:S05]  /*1a80*/  CALL.REL.NOINC `($__internal_0_$__cuda_sm20_sqrt_rn_f32_slowpath) ;  /* 0x0000001c00b07944 */ /* 0x000fea0003c00000 */
[----:B------:R-:W-:Y:S05]  /*1a90*/  BSYNC.RECONVERGENT B1 ;  /* 0x0000000000017941 */ /* 0x000fea0003800200 */
.L_x_11:
[----:B------:R-:W-:Y:S01]  /*1aa0*/  IMAD.MOV.U32 R8, RZ, RZ, R11 ;  /* 0x000000ffff087224 */ /* 0x000fe200078e000b */
[----:B------:R-:W-:Y:S06]  /*1ab0*/  BRA `(.L_x_12) ;  /* 0x0000000000107947 */ /* 0x000fec0003800000 */
.L_x_10:
[----:B------:R-:W-:Y:S01]  /*1ac0*/  FMUL.FTZ R11, R8, R9 ;  /* 0x00000009080b7220 */ /* 0x000fe20000410000 */
[----:B------:R-:W-:-:S03]  /*1ad0*/  FMUL.FTZ R9, R9, 0.5 ;  /* 0x3f00000009097820 */ /* 0x000fc60000410000 */
[----:B------:R-:W-:-:S04]  /*1ae0*/  FFMA R8, -R11, R11, R8 ;  /* 0x0000000b0b087223 */ /* 0x000fc80000000108 */
[----:B------:R-:W-:-:S07]  /*1af0*/  FFMA R8, R8, R9, R11 ;  /* 0x0000000908087223 */ /* 0x000fce000000000b */
.L_x_12:
[----:B------:R-:W0:Y:S01]  /*1b00*/  S2UR UR6, SR_CgaCtaId ;  /* 0x00000000000679c3 */ /* 0x000e220000008800 */
[----:B------:R-:W-:Y:S01]  /*1b10*/  UMOV UR5, 0x400 ;  /* 0x0000040000057882 */ /* 0x000fe20000000000 */
[----:B------:R-:W-:Y:S01]  /*1b20*/  HFMA2 R9, -RZ, RZ, 0, 5.9604644775390625e-08 ;  /* 0x00000001ff097431 */ /* 0x000fe200000001ff */
[----:B0-----:R-:W-:-:S09]  /*1b30*/  ULEA UR5, UR6, UR5, 0x18 ;  /* 0x0000000506057291 */ /* 0x001fd2000f8ec0ff */
[----:B------:R0:W-:Y:S04]  /*1b40*/  STS [UR5+0x1e18], R8 ;  /* 0x001e1808ff007988 */ /* 0x0001e80008000805 */
[----:B------:R0:W-:Y:S02]  /*1b50*/  STS.U8 [UR5+0x2218], R9 ;  /* 0x00221809ff007988 */ /* 0x0001e40008000005 */
.L_x_9:
[----:B------:R-:W-:Y:S05]  /*1b60*/  BSYNC.RECONVERGENT B0 ;  /* 0x0000000000007941 */ /* 0x000fea0003800200 */
.L_x_8:
[----:B------:R-:W1:Y:S08]  /*1b70*/  S2UR UR6, SR_CgaCtaId ;  /* 0x00000000000679c3 */ /* 0x000e700000008800 */
[----:B------:R-:W-:Y:S06]  /*1b80*/  BAR.SYNC.DEFER_BLOCKING 0x0 ;  /* 0x0000000000007b1d */ /* 0x000fec0000010000 */
[----:B------:R-:W-:-:S02]  /*1b90*/  UMOV UR5, 0x400 ;  /* 0x0000040000057882 */ /* 0x000fc40000000000 */
[----:B-1----:R-:W-:Y:S01]  /*1ba0*/  ULEA UR5, UR6, UR5, 0x18 ;  /* 0x0000000506057291 */ /* 0x002fe2000f8ec0ff */
[----:B------:R-:W-:Y:S05]  /*1bb0*/  LDS R16, [R14] ;  /* 0x000000000e107984 */ /* 0x000fea0000000800 */
[----:B0-----:R-:W-:-:S05]  /*1bc0*/  MOV R9, UR5 ;  /* 0x0000000500097c02 */ /* 0x001fca0008000f00 */
[----:B------:R-:W0:Y:S02]  /*1bd0*/  LDS R8, [R9+0x1e18] ;  /* 0x001e180009087984 */ /* 0x000e240000000800 */
[----:B0-----:R-:W-:-:S04]  /*1be0*/  FADD R11, R8, R8 ;  /* 0x00000008080b7221 */ /* 0x001fc80000000000 */
[C-C-:B------:R-:W-:Y:S01]  /*1bf0*/  FADD R17, R11.reuse, R10.reuse ;  /* 0x0000000a0b117221 */ /* 0x140fe20000000000 */
[----:B------:R-:W-:-:S04]  /*1c00*/  FADD R11, -R11, R10 ;  /* 0x0000000a0b0b7221 */ /* 0x000fc80000000100 */
[----:B------:R-:W-:-:S04]  /*1c10*/  FSETP.GT.AND P0, PT, R16, R17, PT ;  /* 0x000000111000720b */ /* 0x000fc80003f04000 */
[----:B------:R-:W-:-:S04]  /*1c20*/  FSETP.GEU.AND P0, PT, R16, R11, !P0 ;  /* 0x0000000b1000720b */ /* 0x000fc8000470e000 */
[----:B------:R-:W-:-:S13]  /*1c30*/  FSETP.EQ.OR P0, PT, R16, RZ, P0 ;  /* 0x000000ff1000720b */ /* 0x000fda0000702400 */
[----:B------:R-:W-:Y:S04]  /*1c40*/  @!P0 STS [R14], RZ ;  /* 0x000000ff0e008388 */ /* 0x000fe80000000800 */
[----:B------:R-:W-:Y:S04]  /*1c50*/  @!P0 STS.U8 [R9+0x2218], RZ ;  /* 0x002218ff09008388 */ /* 0x000fe80000000000 */
[----:B------:R-:W0:Y:S02]  /*1c60*/  LDS R8, [R14+0x100] ;  /* 0x000100000e087984 */ /* 0x000e240000000800 */
[----:B0-----:R-:W-:-:S04]  /*1c70*/  FSETP.GT.AND P0, PT, R8, R17, PT ;  /* 0x000000110800720b */ /* 0x001fc80003f04000 */
[----:B------:R-:W-:-:S04]  /*1c80*/  FSETP.GEU.AND P0, PT, R8, R11, !P0 ;  /* 0x0000000b0800720b */ /* 0x000fc8000470e000 */
[----:B------:R-:W-:-:S13]  /*1c90*/  FSETP.EQ.OR P0, PT, R8, RZ, P0 ;  /* 0x000000ff0800720b */ /* 0x000fda0000702400 */
[----:B------:R-:W-:Y:S04]  /*1ca0*/  @!P0 STS [R14+0x100], RZ ;  /* 0x000100ff0e008388 */ /* 0x000fe80000000800 */
[----:B------:R-:W-:Y:S01]  /*1cb0*/  @!P0 STS.U8 [R9+0x2218], RZ ;  /* 0x002218ff09008388 */ /* 0x000fe20000000000 */
[----:B------:R-:W-:Y:S06]  /*1cc0*/  BAR.SYNC.DEFER_BLOCKING 0x0 ;  /* 0x0000000000007b1d */ /* 0x000fec0000010000 */
[----:B------:R-:W0:Y:S02]  /*1cd0*/  LDS.U8 R8, [R9+0x2218] ;  /* 0x0022180009087984 */ /* 0x000e240000000000 */
[----:B0-----:R-:W-:-:S13]  /*1ce0*/  ISETP.NE.AND P0, PT, R8, RZ, PT ;  /* 0x000000ff0800720c */ /* 0x001fda0003f05270 */
[----:B------:R-:W-:Y:S05]  /*1cf0*/  @!P0 BRA `(.L_x_13) ;  /* 0xfffffff0005c8947 */ /* 0x000fea000383ffff */
[----:B------:R-:W0:Y:S01]  /*1d00*/  LDS R17, [R14] ;  /* 0x000000000e117984 */ /* 0x000e220000000800 */
[----:B------:R-:W-:Y:S01]  /*1d10*/  MOV R22, 0x41200000 ;  /* 0x4120000000167802 */ /* 0x000fe20000000f00 */
[----:B------:R-:W-:Y:S01]  /*1d20*/  BSSY.RECONVERGENT B0, `(.L_x_14) ;  /* 0x0000082000007945 */ /* 0x000fe20003800200 */
[----:B------:R-:W-:Y:S01]  /*1d30*/  ISETP.NE.AND P2, PT, R0, RZ, PT ;  /* 0x000000ff0000720c */ /* 0x000fe20003f45270 */
[----:B------:R-:W1:Y:S01]  /*1d40*/  LDS R8, [R14+0x100] ;  /* 0x000100000e087984 */ /* 0x000e620000000800 */
[C---:B0-----:R-:W-:Y:S01]  /*1d50*/  FSET.BF.LT.AND R10, |R17|.reuse, 10, PT ;  /* 0x41200000110a780a */ /* 0x041fe20003801200 */
[C---:B------:R-:W-:Y:S01]  /*1d60*/  FFMA R18, |R17|.reuse, R22, -50 ;  /* 0xc248000011127423 */ /* 0x040fe20000000216 */
[C---:B------:R-:W-:Y:S02]  /*1d70*/  FSET.BF.GEU.AND R19, |R17|.reuse, 10, PT ;  /* 0x412000001113780a */ /* 0x040fe4000380e200 */
[C---:B-1----:R-:W-:Y:S01]  /*1d80*/  FSET.BF.LT.AND R11, |R8|.reuse, 10, PT ;  /* 0x41200000080b780a */ /* 0x042fe20003801200 */
[C---:B------:R-:W-:Y:S01]  /*1d90*/  FMUL R10, R17.reuse, R10 ;  /* 0x0000000a110a7220 */ /* 0x040fe20000400000 */
[C---:B------:R-:W-:Y:S01]  /*1da0*/  FSET.BF.GEU.AND R21, |R8|.reuse, 10, PT ;  /* 0x412000000815780a */ /* 0x040fe2000380e200 */
[C---:B------:R-:W-:Y:S01]  /*1db0*/  FFMA R22, |R8|.reuse, R22, -50 ;  /* 0xc248000008167423 */ /* 0x040fe20000000216 */
[C---:B------:R-:W-:Y:S01]  /*1dc0*/  FSETP.GT.AND P0, PT, R17.reuse, RZ, PT ;  /* 0x000000ff1100720b */ /* 0x040fe20003f04000 */
[----:B------:R-:W-:Y:S01]  /*1dd0*/  FMUL R11, R8, R11 ;  /* 0x0000000b080b7220 */ /* 0x000fe20000400000 */
[C---:B------:R-:W-:Y:S01]  /*1de0*/  FMUL.D2 R16, R17.reuse, R10 ;  /* 0x0000000a11107220 */ /* 0x040fe20000300000 */
[----:B------:R-:W-:-:S02]  /*1df0*/  FSETP.GEU.AND P1, PT, R17, RZ, PT ;  /* 0x000000ff1100720b */ /* 0x000fc40003f2e000 */
[----:B------:R-:W-:Y:S01]  /*1e00*/  FMUL.D2 R20, R8, R11 ;  /* 0x0000000b08147220 */ /* 0x000fe20000300000 */
[----:B------:R-:W-:Y:S01]  /*1e10*/  FFMA R18, R19, R18, R16 ;  /* 0x0000001213127223 */ /* 0x000fe20000000010 */
[----:B------:R-:W-:Y:S02]  /*1e20*/  SEL R19, RZ, 0x1, !P0 ;  /* 0x00000001ff137807 */ /* 0x000fe40004000000 */
[----:B------:R-:W-:Y:S02]  /*1e30*/  FFMA R20, R21, R22, R20 ;  /* 0x0000001615147223 */ /* 0x000fe40000000014 */
[----:B------:R-:W-:Y:S04]  /*1e40*/  STS [R15], R18 ;  /* 0x000000120f007388 */ /* 0x000fe80000000800 */
[----:B------:R0:W-:Y:S04]  /*1e50*/  STS [R15+0x100], R20 ;  /* 0x000100140f007388 */ /* 0x0001e80000000800 */
[----:B------:R-:W1:Y:S04]  /*1e60*/  LDS R16, [R7] ;  /* 0x0000000007107984 */ /* 0x000e680000000800 */
[----:B------:R-:W-:Y:S01]  /*1e70*/  LDS R22, [R7+0x100] ;  /* 0x0001000007167984 */ /* 0x000fe20000000800 */
[----:B0-----:R-:W-:-:S02]  /*1e80*/  CS2R R20, SRZ ;  /* 0x0000000000147805 */ /* 0x001fc4000001ff00 */
[----:B------:R-:W-:Y:S01]  /*1e90*/  @!P0 IADD3 R21, PT, PT, RZ, -0x1, RZ ;  /* 0xffffffffff158810 */ /* 0x000fe20007ffe0ff */
[----:B------:R-:W-:Y:S01]  /*1ea0*/  @P1 IMAD.MOV R21, RZ, RZ, R19 ;  /* 0x000000ffff151224 */ /* 0x000fe200078e0213 */
[----:B------:R-:W-:Y:S02]  /*1eb0*/  FSETP.GEU.AND P0, PT, |R17|, 10, PT ;  /* 0x412000001100780b */ /* 0x000fe40003f0e200 */
[----:B------:R-:W-:Y:S02]  /*1ec0*/  FSETP.GEU.AND P1, PT, R8, RZ, PT ;  /* 0x000000ff0800720b */ /* 0x000fe40003f2e000 */
[----:B------:R-:W-:-:S04]  /*1ed0*/  I2FP.F32.S32 R17, R21 ;  /* 0x0000001500117245 */ /* 0x000fc80000201400 */
[----:B------:R-:W-:Y:S02]  /*1ee0*/  FSEL R17, R17, RZ, P0 ;  /* 0x000000ff11117208 */ /* 0x000fe40000000000 */
[----:B------:R-:W-:-:S13]  /*1ef0*/  FSETP.GT.AND P0, PT, R8, RZ, PT ;  /* 0x000000ff0800720b */ /* 0x000fda0003f04000 */
[----:B------:R-:W-:Y:S02]  /*1f00*/  @!P0 IADD3 R20, PT, PT, RZ, -0x1, RZ ;  /* 0xffffffffff148810 */ /* 0x000fe40007ffe0ff */
[----:B-1----:R-:W-:-:S05]  /*1f10*/  LEA R16, R16, R9, 0x2 ;  /* 0x0000000910107211 */ /* 0x002fca00078e10ff */
[----:B------:R-:W0:Y:S02]  /*1f20*/  LDS R23, [R16] ;  /* 0x0000000010177984 */ /* 0x000e240000000800 */
[----:B0-----:R-:W-:-:S04]  /*1f30*/  FMUL R18, R17, R23 ;  /* 0x0000001711127220 */ /* 0x001fc80000400000 */
[----:B------:R-:W-:Y:S01]  /*1f40*/  FMUL R19, R18, 10 ;  /* 0x4120000012137820 */ /* 0x000fe20000400000 */
[----:B------:R-:W-:-:S03]  /*1f50*/  LEA R18, R22, R9, 0x2 ;  /* 0x0000000916127211 */ /* 0x000fc600078e10ff */
[----:B------:R-:W-:Y:S01]  /*1f60*/  FFMA R24, R10, R23, R19 ;  /* 0x000000170a187223 */ /* 0x000fe20000000013 */
[----:B------:R-:W-:Y:S02]  /*1f70*/  SEL R19, RZ, 0x1, !P0 ;  /* 0x00000001ff137807 */ /* 0x000fe40004000000 */
[----:B------:R-:W-:Y:S02]  /*1f80*/  FSETP.GEU.AND P0, PT, |R8|, 10, PT ;  /* 0x412000000800780b */ /* 0x000fe40003f0e200 */
[----:B------:R-:W-:Y:S01]  /*1f90*/  STS [R13], R24 ;  /* 0x000000180d007388 */ /* 0x000fe20000000800 */
[----:B------:R-:W-:Y:S02]  /*1fa0*/  @P1 IADD3 R20, PT, PT, R19, RZ, RZ ;  /* 0x000000ff13141210 */ /* 0x000fe40007ffe0ff */
[----:B------:R-:W-:Y:S01]  /*1fb0*/  ISETP.GT.U32.AND P1, PT, R0, 0x1f, PT ;  /* 0x0000001f0000780c */ /* 0x000fe20003f24070 */
[----:B------:R-:W0:Y:S01]  /*1fc0*/  LDS R21, [R18] ;  /* 0x0000000012157984 */ /* 0x000e220000000800 */
[----:B------:R-:W-:-:S04]  /*1fd0*/  I2FP.F32.S32 R8, R20 ;  /* 0x0000001400087245 */ /* 0x000fc80000201400 */
[----:B------:R-:W-:Y:S02]  /*1fe0*/  FSEL R8, R8, RZ, P0 ;  /* 0x000000ff08087208 */ /* 0x000fe40000000000 */
[----:B------:R-:W-:-:S03]  /*1ff0*/  ISETP.GT.U32.AND P0, PT, R0, 0x3f, PT ;  /* 0x0000003f0000780c */ /* 0x000fc60003f04070 */
[----:B0-----:R-:W-:-:S04]  /*2000*/  FMUL R19, R8, R21 ;  /* 0x0000001508137220 */ /* 0x001fc80000400000 */
[----:B------:R-:W-:-:S04]  /*2010*/  FMUL R20, R19, 10 ;  /* 0x4120000013147820 */ /* 0x000fc80000400000 */
[----:B------:R-:W-:-:S05]  /*2020*/  FFMA R20, R11, R21, R20 ;  /* 0x000000150b147223 */ /* 0x000fca0000000014 */
[----:B------:R-:W-:Y:S04]  /*2030*/  STS [R13+0x100], R20 ;  /* 0x000100140d007388 */ /* 0x000fe80000000800 */
[----:B------:R-:W0:Y:S02]  /*2040*/  LDS R19, [R16+0x200] ;  /* 0x0002000010137984 */ /* 0x000e240000000800 */
        /* <DEDUP_REMOVED lines=48> */
[----:B------:R0:W-:Y:S01]  /*2350*/  STS [R13+0xb00], R8 ;  /* 0x000b00080d007388 */ /* 0x0001e20000000800 */
[----:B------:R-:W-:Y:S06]  /*2360*/  BAR.SYNC.DEFER_BLOCKING 0x0 ;  /* 0x0000000000007b1d */ /* 0x000fec0000010000 */
[----:B------:R-:W-:Y:S05]  /*2370*/  @P0 BRA `(.L_x_15) ;  /* 0x0000000000700947 */ /* 0x000fea0003800000 */
[----:B0-----:R-:W-:Y:S04]  /*2380*/  LDS R8, [R15+0x100] ;  /* 0x000100000f087984 */ /* 0x001fe80000000800 */
[----:B------:R-:W0:Y:S02]  /*2390*/  LDS R11, [R15] ;  /* 0x000000000f0b7984 */ /* 0x000e240000000800 */
[----:B0-----:R-:W-:-:S05]  /*23a0*/  FADD R8, R8, R11 ;  /* 0x0000000b08087221 */ /* 0x001fca0000000000 */
[----:B------:R-:W-:Y:S04]  /*23b0*/  STS [R15], R8 ;  /* 0x000000080f007388 */ /* 0x000fe80000000800 */
[----:B------:R-:W-:Y:S04]  /*23c0*/  LDS R10, [R13+0x100] ;  /* 0x000100000d0a7984 */ /* 0x000fe80000000800 */
[----:B------:R-:W0:Y:S04]  /*23d0*/  LDS R11, [R13] ;  /* 0x000000000d0b7984 */ /* 0x000e280000000800 */
[----:B------:R-:W-:Y:S04]  /*23e0*/  LDS R16, [R13+0x300] ;  /* 0x000300000d107984 */ /* 0x000fe80000000800 */
[----:B------:R-:W1:Y:S04]  /*23f0*/  LDS R17, [R13+0x200] ;  /* 0x000200000d117984 */ /* 0x000e680000000800 */
[----:B------:R-:W-:Y:S04]  /*2400*/  LDS R18, [R13+0x500] ;  /* 0x000500000d127984 */ /* 0x000fe80000000800 */
[----:B------:R-:W2:Y:S04]  /*2410*/  LDS R19, [R13+0x400] ;  /* 0x000400000d137984 */ /* 0x000ea80000000800 */
[----:B------:R-:W-:Y:S04]  /*2420*/  LDS R20, [R13+0x700] ;  /* 0x000700000d147984 */ /* 0x000fe80000000800 */
[----:B------:R-:W3:Y:S04]  /*2430*/  LDS R21, [R13+0x600] ;  /* 0x000600000d157984 */ /* 0x000ee80000000800 */
[----:B------:R-:W-:Y:S04]  /*2440*/  LDS R22, [R13+0x900] ;  /* 0x000900000d167984 */ /* 0x000fe80000000800 */
[----:B------:R-:W4:Y:S04]  /*2450*/  LDS R23, [R13+0x800] ;  /* 0x000800000d177984 */ /* 0x000f280000000800 */
[----:B------:R-:W-:Y:S04]  /*2460*/  LDS R8, [R13+0xb00] ;  /* 0x000b00000d087984 */ /* 0x000fe80000000800 */
[----:B------:R-:W5:Y:S01]  /*2470*/  LDS R25, [R13+0xa00] ;  /* 0x000a00000d197984 */ /* 0x000f620000000800 */
[----:B0-----:R-:W-:-:S05]  /*2480*/  FADD R10, R10, R11 ;  /* 0x0000000b0a0a7221 */ /* 0x001fca0000000000 */
[----:B------:R0:W-:Y:S01]  /*2490*/  STS [R13], R10 ;  /* 0x0000000a0d007388 */ /* 0x0001e20000000800 */
[----:B-1----:R-:W-:-:S05]  /*24a0*/  FADD R16, R16, R17 ;  /* 0x0000001110107221 */ /* 0x002fca0000000000 */
[----:B------:R0:W-:Y:S01]  /*24b0*/  STS [R13+0x200], R16 ;  /* 0x000200100d007388 */ /* 0x0001e20000000800 */
[----:B--2---:R-:W-:-:S05]  /*24c0*/  FADD R18, R18, R19 ;  /* 0x0000001312127221 */ /* 0x004fca0000000000 */
[----:B------:R0:W-:Y:S01]  /*24d0*/  STS [R13+0x400], R18 ;  /* 0x000400120d007388 */ /* 0x0001e20000000800 */
[----:B---3--:R-:W-:-:S05]  /*24e0*/  FADD R20, R20, R21 ;  /* 0x0000001514147221 */ /* 0x008fca0000000000 */
[----:B------:R0:W-:Y:S01]  /*24f0*/  STS [R13+0x600], R20 ;  /* 0x000600140d007388 */ /* 0x0001e20000000800 */
[----:B----4-:R-:W-:-:S05]  /*2500*/  FADD R22, R22, R23 ;  /* 0x0000001716167221 */ /* 0x010fca0000000000 */
[----:B------:R0:W-:Y:S01]  /*2510*/  STS [R13+0x800], R22 ;  /* 0x000800160d007388 */ /* 0x0001e20000000800 */
[----:B-----5:R-:W-:-:S05]  /*2520*/  FADD R8, R8, R25 ;  /* 0x0000001908087221 */ /* 0x020fca0000000000 */
[----:B------:R0:W-:Y:S02]  /*2530*/  STS [R13+0xa00], R8 ;  /* 0x000a00080d007388 */ /* 0x0001e40000000800 */
.L_x_15:
[----:B------:R-:W-:Y:S05]  /*2540*/  BSYNC.RECONVERGENT B0 ;  /* 0x0000000000007941 */ /* 0x000fea0003800200 */
.L_x_14:
[----:B------:R-:W-:Y:S06]  /*2550*/  BAR.SYNC.DEFER_BLOCKING 0x0 ;  /* 0x0000000000007b1d */ /* 0x000fec0000010000 */
[----:B------:R-:W-:Y:S04]  /*2560*/  BSSY.RECONVERGENT B0, `(.L_x_16) ;  /* 0x000001e000007945 */ /* 0x000fe80003800200 */
        /* <DEDUP_REMOVED lines=29> */
.L_x_17:
[----:B------:R-:W-:Y:S05]  /*2740*/  BSYNC.RECONVERGENT B0 ;  /* 0x0000000000007941 */ /* 0x000fea0003800200 */
.L_x_16:
[----:B------:R-:W-:Y:S01]  /*2750*/  NOP ;  /* 0x0000000000007918 */ /* 0x000fe20000000000 */
        /* <DEDUP_REMOVED lines=30> */
.L_x_19:
[----:B------:R-:W-:Y:S05]  /*2940*/  BSYNC.RECONVERGENT B0 ;  /* 0x0000000000007941 */ /* 0x000fea0003800200 */
.L_x_18:
        /* <DEDUP_REMOVED lines=31> */
.L_x_21:
[----:B------:R-:W-:Y:S05]  /*2b40*/  BSYNC.RECONVERGENT B0 ;  /* 0x0000000000007941 */ /* 0x000fea0003800200 */
.L_x_20:
        /* <DEDUP_REMOVED lines=31> */
.L_x_23:
[----:B------:R-:W-:Y:S05]  /*2d40*/  BSYNC.RECONVERGENT B0 ;  /* 0x0000000000007941 */ /* 0x000fea0003800200 */
.L_x_22:
        /* <DEDUP_REMOVED lines=31> */
.L_x_25:
[----:B------:R-:W-:Y:S05]  /*2f40*/  BSYNC.RECONVERGENT B0 ;  /* 0x0000000000007941 */ /* 0x000fea0003800200 */
.L_x_24:
[----:B------:R-:W-:Y:S01]  /*2f50*/  NOP ;  /* 0x0000000000007918 */ /* 0x000fe20000000000 */
[----:B------:R-:W-:Y:S04]  /*2f60*/  BSSY.RECONVERGENT B0, `(.L_x_26) ;  /* 0x0000089000007945 */ /* 0x000fe80003800200 */
[----:B------:R-:W-:Y:S05]  /*2f70*/  @P2 BRA `(.L_x_27) ;  /* 0x00000008001c2947 */ /* 0x000fea0003800000 */
[----:B------:R-:W1:Y:S04]  /*2f80*/  LDS R11, [R9+0x2018] ;  /* 0x00201800090b7984 */ /* 0x000e680000000800 */
[----:B0-----:R-:W0:Y:S04]  /*2f90*/  LDS R8, [R9+0x1e18] ;  /* 0x001e180009087984 */ /* 0x001e280000000800 */
[----:B------:R-:W2:Y:S01]  /*2fa0*/  LDS.64 R16, [R9+0x1218] ;  /* 0x0012180009107984 */ /* 0x000ea20000000a00 */
[----:B-1----:R-:W-:-:S04]  /*2fb0*/  I2FP.F32.S32 R11, R11 ;  /* 0x0000000b000b7245 */ /* 0x002fc80000201400 */
[----:B------:R-:W1:Y:S01]  /*2fc0*/  MUFU.RCP R18, R11 ;  /* 0x0000000b00127308 */ /* 0x000e620000001000 */
[----:B0-----:R-:W-:Y:S01]  /*2fd0*/  FADD R10, R8, R8 ;  /* 0x00000008080a7221 */ /* 0x001fe20000000000 */
[----:B--2---:R-:W-:-:S04]  /*2fe0*/  FADD R8, R16, R17 ;  /* 0x0000001110087221 */ /* 0x004fc80000000000 */
[----:B------:R0:W-:Y:S01]  /*2ff0*/  STS [R9+0x1e18], R10 ;  /* 0x001e180a09007388 */ /* 0x0001e20000000800 */
[----:B------:R-:W-:-:S04]  /*3000*/  FMUL R8, R8, 0.0099999997764825820923 ;  /* 0x3c23d70a08087820 */ /* 0x000fc80000400000 */
[----:B------:R-:W2:Y:S01]  /*3010*/  FCHK P0, R8, R11 ;  /* 0x0000000b08007302 */ /* 0x000ea20000000000 */
[----:B-1----:R-:W-:-:S04]  /*3020*/  FFMA R17, -R11, R18, 1 ;  /* 0x3f8000000b117423 */ /* 0x002fc80000000112 */
[----:B------:R-:W-:-:S04]  /*3030*/  FFMA R17, R18, R17, R18 ;  /* 0x0000001112117223 */ /* 0x000fc80000000012 */
[----:B------:R-:W-:-:S04]  /*3040*/  FFMA R16, R8, R17, RZ ;  /* 0x0000001108107223 */ /* 0x000fc800000000ff */
[----:B------:R-:W-:-:S04]  /*3050*/  FFMA R18, -R11, R16, R8 ;  /* 0x000000100b127223 */ /* 0x000fc80000000108 */
[----:B------:R-:W-:Y:S01]  /*3060*/  FFMA R16, R17, R18, R16 ;  /* 0x0000001211107223 */ /* 0x000fe20000000010 */
[----:B0-2---:R-:W-:Y:S06]  /*3070*/  @!P0 BRA `(.L_x_28) ;  /* 0x0000000000108947 */ /* 0x005fec0003800000 */
[----:B------:R-:W-:Y:S02]  /*3080*/  MOV R9, R11 ;  /* 0x0000000b00097202 */ /* 0x000fe40000000f00 */
[----:B------:R-:W-:-:S07]  /*3090*/  MOV R16, 0x30b0 ;  /* 0x000030b000107802 */ /* 0x000fce0000000f00 */
[----:B------:R-:W-:Y:S05]  /*30a0*/  CALL.REL.NOINC `($__internal_1_$__cuda_sm3x_div_rn_noftz_f32_slowpath) ;  /* 0x0000000800847944 */ /* 0x000fea0003c00000 */
[----:B------:R-:W-:-:S07]  /*30b0*/  MOV R16, R18 ;  /* 0x0000001200107202 */ /* 0x000fce0000000f00 */
.L_x_28:
[----:B------:R-:W0:Y:S01]  /*30c0*/  S2UR UR6, SR_CgaCtaId ;  /* 0x00000000000679c3 */ /* 0x000e220000008800 */
[----:B------:R-:W-:Y:S01]  /*30d0*/  UMOV UR5, 0x400 ;  /* 0x0000040000057882 */ /* 0x000fe20000000000 */
[----:B------:R-:W1:Y:S01]  /*30e0*/  MUFU.RCP R18, R11 ;  /* 0x0000000b00127308 */ /* 0x000e620000001000 */
[----:B0-----:R-:W-:-:S09]  /*30f0*/  ULEA UR5, UR6, UR5, 0x18 ;  /* 0x0000000506057291 */ /* 0x001fd2000f8ec0ff */
[----:B------:R-:W0:Y:S04]  /*3100*/  LDS.64 R8, [UR5+0x1418] ;  /* 0x00141805ff087984 */ /* 0x000e280008000a00 */
[----:B------:R-:W2:Y:S01]  /*3110*/  LDS R17, [UR5+0xe00] ;  /* 0x000e0005ff117984 */ /* 0x000ea20008000800 */
[----:B0-----:R-:W-:Y:S01]  /*3120*/  FADD R8, R8, R9 ;  /* 0x0000000908087221 */ /* 0x001fe20000000000 */
[----:B-1----:R-:W-:-:S03]  /*3130*/  FFMA R9, -R11, R18, 1 ;  /* 0x3f8000000b097423 */ /* 0x002fc60000000112 */
[----:B------:R-:W-:Y:S01]  /*3140*/  FMUL R10, R8, 0.0099999997764825820923 ;  /* 0x3c23d70a080a7820 */ /* 0x000fe20000400000 */
[----:B------:R-:W-:Y:S01]  /*3150*/  FFMA R8, R18, R9, R18 ;  /* 0x0000000912087223 */ /* 0x000fe20000000012 */
[----:B--2---:R-:W-:Y:S02]  /*3160*/  FADD R16, R17, -R16 ;  /* 0x8000001011107221 */ /* 0x004fe40000000000 */
[----:B------:R-:W0:Y:S01]  /*3170*/  FCHK P0, R10, R11 ;  /* 0x0000000b0a007302 */ /* 0x000e220000000000 */
[----:B------:R-:W-:Y:S02]  /*3180*/  FFMA R9, R8, R10, RZ ;  /* 0x0000000a08097223 */ /* 0x000fe400000000ff */
[----:B------:R1:W-:Y:S02]  /*3190*/  STS [UR5+0xe00], R16 ;  /* 0x000e0010ff007988 */ /* 0x0003e40008000805 */
[----:B------:R-:W-:-:S04]  /*31a0*/  FFMA R18, -R11, R9, R10 ;  /* 0x000000090b127223 */ /* 0x000fc8000000010a */
[----:B------:R-:W-:Y:S01]  /*31b0*/  FFMA R18, R8, R18, R9 ;  /* 0x0000001208127223 */ /* 0x000fe20000000009 */
[----:B01----:R-:W-:Y:S06]  /*31c0*/  @!P0 BRA `(.L_x_29) ;  /* 0x0000000000108947 */ /* 0x003fec0003800000 */
[----:B------:R-:W-:Y:S01]  /*31d0*/  IMAD.MOV.U32 R8, RZ, RZ, R10 ;  /* 0x000000ffff087224 */ /* 0x000fe200078e000a */
[----:B------:R-:W-:Y:S02]  /*31e0*/  MOV R9, R11 ;  /* 0x0000000b00097202 */ /* 0x000fe40000000f00 */
[----:B------:R-:W-:-:S07]  /*31f0*/  MOV R16, 0x3210 ;  /* 0x0000321000107802 */ /* 0x000fce0000000f00 */
[----:B------:R-:W-:Y:S05]  /*3200*/  CALL.REL.NOINC `($__internal_1_$__cuda_sm3x_div_rn_noftz_f32_slowpath) ;  /* 0x00000008002c7944 */ /* 0x000fea0003c00000 */
.L_x_29:
        /* <DEDUP_REMOVED lines=17> */
[----:B------:R-:W-:Y:S02]  /*3320*/  MOV R8, R10 ;  /* 0x0000000a00087202 */ /* 0x000fe40000000f00 */
[----:B------:R-:W-:Y:S02]  /*3330*/  MOV R9, R11 ;  /* 0x0000000b00097202 */ /* 0x000fe40000000f00 */
[----:B------:R-:W-:-:S07]  /*3340*/  MOV R16, 0x3360 ;  /* 0x0000336000107802 */ /* 0x000fce0000000f00 */
[----:B------:R-:W-:Y:S05]  /*3350*/  CALL.REL.NOINC `($__internal_1_$__cuda_sm3x_div_rn_noftz_f32_slowpath) ;  /* 0x0000000400d87944 */ /* 0x000fea0003c00000 */
[----:B------:R-:W-:-:S07]  /*3360*/  MOV R16, R18 ;  /* 0x0000001200107202 */ /* 0x000fce0000000f00 */
.L_x_30:
        /* <DEDUP_REMOVED lines=17> */
[----:B------:R-:W-:Y:S01]  /*3480*/  MOV R8, R10 ;  /* 0x0000000a00087202 */ /* 0x000fe20000000f00 */
[----:B------:R-:W-:Y:S01]  /*3490*/  IMAD.MOV.U32 R9, RZ, RZ, R11 ;  /* 0x000000ffff097224 */ /* 0x000fe200078e000b */
[----:B------:R-:W-:-:S07]  /*34a0*/  MOV R16, 0x34c0 ;  /* 0x000034c000107802 */ /* 0x000fce0000000f00 */
[----:B------:R-:W-:Y:S05]  /*34b0*/  CALL.REL.NOINC `($__internal_1_$__cuda_sm3x_div_rn_noftz_f32_slowpath) ;  /* 0x0000000400807944 */ /* 0x000fea0003c00000 */
.L_x_31:
        /* <DEDUP_REMOVED lines=22> */
.L_x_32:
        /* <DEDUP_REMOVED lines=22> */
.L_x_33:
[----:B------:R-:W0:Y:S01]  /*3780*/  S2UR UR6, SR_CgaCtaId ;  /* 0x00000000000679c3 */ /* 0x000e220000008800 */
[----:B------:R-:W-:Y:S02]  /*3790*/  UMOV UR5, 0x400 ;  /* 0x0000040000057882 */ /* 0x000fe40000000000 */
[----:B0-----:R-:W-:-:S06]  /*37a0*/  ULEA UR5, UR6, UR5, 0x18 ;  /* 0x0000000506057291 */ /* 0x001fcc000f8ec0ff */
[----:B------:R-:W-:-:S05]  /*37b0*/  IMAD.U32 R9, RZ, RZ, UR5 ;  /* 0x00000005ff097e24 */ /* 0x000fca000f8e00ff */
[----:B------:R-:W0:Y:S02]  /*37c0*/  LDS R11, [R9+0xe14] ;  /* 0x000e1400090b7984 */ /* 0x000e240000000800 */
[----:B0-----:R-:W-:-:S05]  /*37d0*/  FADD R8, R11, -R8 ;  /* 0x800000080b087221 */ /* 0x001fca0000000000 */
[----:B------:R1:W-:Y:S02]  /*37e0*/  STS [R9+0xe14], R8 ;  /* 0x000e140809007388 */ /* 0x0003e40000000800 */
.L_x_27:
[----:B------:R-:W-:Y:S05]  /*37f0*/  BSYNC.RECONVERGENT B0 ;  /* 0x0000000000007941 */ /* 0x000fea0003800200 */
.L_x_26:
[----:B------:R-:W-:Y:S01]  /*3800*/  BAR.SYNC.DEFER_BLOCKING 0x0 ;  /* 0x0000000000007b1d */ /* 0x000fe20000010000 */
[----:B------:R-:W-:-:S05]  /*3810*/  UIADD3 UR4, UPT, UPT, UR4, 0x80, URZ ;  /* 0x0000008004047890 */ /* 0x000fca000fffe0ff */
[----:B------:R-:W-:Y:S07]  /*3820*/  BRA.U UP1, `(.L_x_34) ;  /* 0xffffffc901847547 */ /* 0x000fee000b83ffff */
[----:B------:R-:W-:-:S13]  /*3830*/  ISETP.NE.AND P0, PT, R0, RZ, PT ;  /* 0x000000ff0000720c */ /* 0x000fda0003f05270 */
[----:B------:R-:W-:Y:S05]  /*3840*/  @P0 EXIT ;  /* 0x000000000000094d */ /* 0x000fea0003800000 */
[----:B------:R-:W2:Y:S01]  /*3850*/  LDS.128 R4, [R9+0xe00] ;  /* 0x000e000009047984 */ /* 0x000ea20000000c00 */
[----:B0-----:R-:W0:Y:S01]  /*3860*/  LDC.64 R12, c[0x0][0x390] ;  /* 0x0000e400ff0c7b82 */ /* 0x001e220000000a00 */
[----:B------:R-:W-:Y:S02]  /*3870*/  IMAD R3, R2, 0x6, RZ ;  /* 0x0000000602037824 */ /* 0x000fe400078e02ff */
[----:B------:R-:W3:Y:S03]  /*3880*/  LDS.64 R14, [R9+0xe10] ;  /* 0x000e1000090e7984 */ /* 0x000ee60000000a00 */
[C---:B------:R-:W-:Y:S02]  /*3890*/  IADD3 R11, PT, PT, R3.reuse, 0x2, RZ ;  /* 0x00000002030b7810 */ /* 0x040fe40007ffe0ff */
[C---:B------:R-:W-:Y:S01]  /*38a0*/  IADD3 R17, PT, PT, R3.reuse, 0x4, RZ ;  /* 0x0000000403117810 */ /* 0x040fe20007ffe0ff */
[----:B0-----:R-:W-:-:S04]  /*38b0*/  IMAD.WIDE.U32 R2, R3, 0x4, R12 ;  /* 0x0000000403027825 */ /* 0x001fc800078e000c */
[----:B------:R-:W-:-:S04]  /*38c0*/  IMAD.WIDE.U32 R10, R11, 0x4, R12 ;  /* 0x000000040b0a7825 */ /* 0x000fc800078e000c */
[----:B------:R-:W-:Y:S01]  /*38d0*/  IMAD.WIDE.U32 R12, R17, 0x4, R12 ;  /* 0x00000004110c7825 */ /* 0x000fe200078e000c */
[----:B--2---:R-:W-:Y:S04]  /*38e0*/  STG.E desc[UR8][R2.64], R4 ;  /* 0x0000000402007986 */ /* 0x004fe8000c101908 */
[----:B------:R-:W-:Y:S04]  /*38f0*/  STG.E desc[UR8][R2.64+0x4], R5 ;  /* 0x0000040502007986 */ /* 0x000fe8000c101908 */
[----:B------:R-:W-:Y:S04]  /*3900*/  STG.E desc[UR8][R10.64], R6 ;  /* 0x000000060a007986 */ /* 0x000fe8000c101908 */
[----:B------:R-:W-:Y:S04]  /*3910*/  STG.E desc[UR8][R10.64+0x4], R7 ;  /* 0x000004070a007986 */ /* 0x000fe8000c101908 */
[----:B---3--:R-:W-:Y:S04]  /*3920*/  STG.E desc[UR8][R12.64], R14 ;  /* 0x0000000e0c007986 */ /* 0x008fe8000c101908 */
[----:B------:R-:W-:Y:S01]  /*3930*/  STG.E desc[UR8][R12.64+0x4], R15 ;  /* 0x0000040f0c007986 */ /* 0x000fe2000c101908 */
[----:B------:R-:W-:Y:S05]  /*3940*/  EXIT ;  /* 0x000000000000794d */ /* 0x000fea0003800000 */
        .weak           $__internal_0_$__cuda_sm20_sqrt_rn_f32_slowpath
        .type           $__internal_0_$__cuda_sm20_sqrt_rn_f32_slowpath,@function
        .size           $__internal_0_$__cuda_sm20_sqrt_rn_f32_slowpath,($__internal_1_$__cuda_sm3x_div_rn_noftz_f32_slowpath - $__internal_0_$__cuda_sm20_sqrt_rn_f32_slowpath)
$__internal_0_$__cuda_sm20_sqrt_rn_f32_slowpath:
[----:B------:R-:W-:-:S13]  /*3950*/  LOP3.LUT P0, RZ, R8, 0x7fffffff, RZ, 0xc0, !PT ;  /* 0x7fffffff08ff7812 */ /* 0x000fda000780c0ff */
[----:B------:R-:W-:Y:S01]  /*3960*/  @!P0 MOV R9, R8 ;  /* 0x0000000800098202 */ /* 0x000fe20000000f00 */
[----:B------:R-:W-:Y:S06]  /*3970*/  @!P0 BRA `(.L_x_35) ;  /* 0x0000000000408947 */ /* 0x000fec0003800000 */
[----:B------:R-:W-:-:S13]  /*3980*/  FSETP.GEU.FTZ.AND P0, PT, R8, RZ, PT ;  /* 0x000000ff0800720b */ /* 0x000fda0003f1e000 */
[----:B------:R-:W-:Y:S01]  /*3990*/  @!P0 MOV R9, 0x7fffffff ;  /* 0x7fffffff00098802 */ /* 0x000fe20000000f00 */
[----:B------:R-:W-:Y:S06]  /*39a0*/  @!P0 BRA `(.L_x_35) ;  /* 0x0000000000348947 */ /* 0x000fec0003800000 */
[----:B------:R-:W-:-:S13]  /*39b0*/  FSETP.GTU.FTZ.AND P0, PT, |R8|, +INF , PT ;  /* 0x7f8000000800780b */ /* 0x000fda0003f1c200 */
[----:B------:R-:W-:Y:S01]  /*39c0*/  @P0 FADD.FTZ R9, R8, 1 ;  /* 0x3f80000008090421 */ /* 0x000fe20000010000 */
[----:B------:R-:W-:Y:S06]  /*39d0*/  @P0 BRA `(.L_x_35) ;  /* 0x0000000000280947 */ /* 0x000fec0003800000 */
[----:B------:R-:W-:-:S13]  /*39e0*/  FSETP.NEU.FTZ.AND P0, PT, |R8|, +INF , PT ;  /* 0x7f8000000800780b */ /* 0x000fda0003f1d200 */
[----:B------:R-:W-:-:S04]  /*39f0*/  @P0 FFMA R11, R8, 1.84467440737095516160e+19, RZ ;  /* 0x5f800000080b0823 */ /* 0x000fc800000000ff */
[----:B------:R-:W0:Y:S02]  /*3a00*/  @P0 MUFU.RSQ R16, R11 ;  /* 0x0000000b00100308 */ /* 0x000e240000001400 */
[----:B0-----:R-:W-:Y:S01]  /*3a10*/  @P0 FMUL.FTZ R18, R11, R16 ;  /* 0x000000100b120220 */ /* 0x001fe20000410000 */
[----:B------:R-:W-:-:S03]  /*3a20*/  @P0 FMUL.FTZ R16, R16, 0.5 ;  /* 0x3f00000010100820 */ /* 0x000fc60000410000 */
[----:B------:R-:W-:-:S04]  /*3a30*/  @P0 FADD.FTZ R9, -R18, -RZ ;  /* 0x800000ff12090221 */ /* 0x000fc80000010100 */
[----:B------:R-:W-:Y:S01]  /*3a40*/  @P0 FFMA R17, R18, R9, R11 ;  /* 0x0000000912110223 */ /* 0x000fe2000000000b */
[----:B------:R-:W-:-:S03]  /*3a50*/  @!P0 MOV R9, R8 ;  /* 0x0000000800098202 */ /* 0x000fc60000000f00 */
[----:B------:R-:W-:-:S04]  /*3a60*/  @P0 FFMA R16, R17, R16, R18 ;  /* 0x0000001011100223 */ /* 0x000fc80000000012 */
[----:B------:R-:W-:-:S07]  /*3a70*/  @P0 FMUL.FTZ R9, R16, 2.3283064365386962891e-10 ;  /* 0x2f80000010090820 */ /* 0x000fce0000410000 */
.L_x_35:
[----:B------:R-:W-:Y:S01]  /*3a80*/  MOV R11, R9 ;  /* 0x00000009000b7202 */ /* 0x000fe20000000f00 */
[----:B------:R-:W-:Y:S02]  /*3a90*/  HFMA2 R9, -RZ, RZ, 0, 0 ;  /* 0x00000000ff097431 */ /* 0x000fe400000001ff */
[----:B------:R-:W-:-:S04]  /*3aa0*/  IMAD.MOV.U32 R8, RZ, RZ, R19 ;  /* 0x000000ffff087224 */ /* 0x000fc800078e0013 */
[----:B------:R-:W-:Y:S05]  /*3ab0*/  RET.REL.NODEC R8 `(_Z6kernelILi64EEvPfS0_S0_) ;  /* 0xffffffc408507950 */ /* 0x000fea0003c3ffff */
        .weak           $__internal_1_$__cuda_sm3x_div_rn_noftz_f32_slowpath
        .type           $__internal_1_$__cuda_sm3x_div_rn_noftz_f32_slowpath,@function
        .size           $__internal_1_$__cuda_sm3x_div_rn_noftz_f32_slowpath,(.L_x_49 - $__internal_1_$__cuda_sm3x_div_rn_noftz_f32_slowpath)
$__internal_1_$__cuda_sm3x_div_rn_noftz_f32_slowpath:
[----:B------:R-:W-:Y:S01]  /*3ac0*/  SHF.R.U32.HI R18, RZ, 0x17, R9 ;  /* 0x00000017ff127819 */ /* 0x000fe20000011609 */
[----:B------:R-:W-:Y:S01]  /*3ad0*/  BSSY.RECONVERGENT B1, `(.L_x_36) ;  /* 0x0000063000017945 */ /* 0x000fe20003800200 */
[----:B------:R-:W-:Y:S02]  /*3ae0*/  SHF.R.U32.HI R20, RZ, 0x17, R8 ;  /* 0x00000017ff147819 */ /* 0x000fe40000011608 */
[----:B------:R-:W-:Y:S02]  /*3af0*/  LOP3.LUT R18, R18, 0xff, RZ, 0xc0, !PT ;  /* 0x000000ff12127812 */ /* 0x000fe400078ec0ff */
[----:B------:R-:W-:Y:S02]  /*3b00*/  LOP3.LUT R20, R20, 0xff, RZ, 0xc0, !PT ;  /* 0x000000ff14147812 */ /* 0x000fe400078ec0ff */
[----:B------:R-:W-:Y:S02]  /*3b10*/  IADD3 R21, PT, PT, R18, -0x1, RZ ;  /* 0xffffffff12157810 */ /* 0x000fe40007ffe0ff */
[----:B------:R-:W-:-:S02]  /*3b20*/  IADD3 R19, PT, PT, R20, -0x1, RZ ;  /* 0xffffffff14137810 */ /* 0x000fc40007ffe0ff */
[----:B------:R-:W-:-:S04]  /*3b30*/  ISETP.GT.U32.AND P0, PT, R21, 0xfd, PT ;  /* 0x000000fd1500780c */ /* 0x000fc80003f04070 */
[----:B------:R-:W-:-:S13]  /*3b40*/  ISETP.GT.U32.OR P0, PT, R19, 0xfd, P0 ;  /* 0x000000fd1300780c */ /* 0x000fda0000704470 */
[----:B------:R-:W-:Y:S01]  /*3b50*/  @!P0 MOV R19, RZ ;  /* 0x000000ff00138202 */ /* 0x000fe20000000f00 */
[----:B------:R-:W-:Y:S06]  /*3b60*/  @!P0 BRA `(.L_x_37) ;  /* 0x0000000000608947 */ /* 0x000fec0003800000 */
[----:B------:R-:W-:Y:S02]  /*3b70*/  FSETP.GTU.FTZ.AND P0, PT, |R8|, +INF , PT ;  /* 0x7f8000000800780b */ /* 0x000fe40003f1c200 */
[----:B------:R-:W-:-:S04]  /*3b80*/  FSETP.GTU.FTZ.AND P1, PT, |R9|, +INF , PT ;  /* 0x7f8000000900780b */ /* 0x000fc80003f3c200 */
[----:B------:R-:W-:-:S13]  /*3b90*/  PLOP3.LUT P0, PT, P0, P1, PT, 0xf8, 0x8f ;  /* 0x00000000008f781c */ /* 0x000fda0000703f70 */
[----:B------:R-:W-:Y:S05]  /*3ba0*/  @P0 BRA `(.L_x_38) ;  /* 0x0000000400500947 */ /* 0x000fea0003800000 */
[----:B------:R-:W-:-:S13]  /*3bb0*/  LOP3.LUT P0, RZ, R9, 0x7fffffff, R8, 0xc8, !PT ;  /* 0x7fffffff09ff7812 */ /* 0x000fda000780c808 */
[----:B------:R-:W-:Y:S05]  /*3bc0*/  @!P0 BRA `(.L_x_39) ;  /* 0x0000000400408947 */ /* 0x000fea0003800000 */
[C---:B------:R-:W-:Y:S02]  /*3bd0*/  FSETP.NEU.FTZ.AND P0, PT, |R8|.reuse, +INF , PT ;  /* 0x7f8000000800780b */ /* 0x040fe40003f1d200 */
[----:B------:R-:W-:Y:S02]  /*3be0*/  FSETP.NEU.FTZ.AND P3, PT, |R9|, +INF , PT ;  /* 0x7f8000000900780b */ /* 0x000fe40003f7d200 */
[----:B------:R-:W-:-:S11]  /*3bf0*/  FSETP.NEU.FTZ.AND P1, PT, |R8|, +INF , PT ;  /* 0x7f8000000800780b */ /* 0x000fd60003f3d200 */
[----:B------:R-:W-:Y:S05]  /*3c00*/  @!P3 BRA !P0, `(.L_x_39) ;  /* 0x000000040030b947 */ /* 0x000fea0004000000 */
[----:B------:R-:W-:-:S04]  /*3c10*/  LOP3.LUT P0, RZ, R8, 0x7fffffff, RZ, 0xc0, !PT ;  /* 0x7fffffff08ff7812 */ /* 0x000fc8000780c0ff */
[----:B------:R-:W-:-:S13]  /*3c20*/  PLOP3.LUT P0, PT, P3, P0, PT, 0x2f, 0xf2 ;  /* 0x0000000000f2781c */ /* 0x000fda0001f00577 */
[----:B------:R-:W-:Y:S05]  /*3c30*/  @P0 BRA `(.L_x_40) ;  /* 0x00000004001c0947 */ /* 0x000fea0003800000 */
[----:B------:R-:W-:-:S04]  /*3c40*/  LOP3.LUT P0, RZ, R9, 0x7fffffff, RZ, 0xc0, !PT ;  /* 0x7fffffff09ff7812 */ /* 0x000fc8000780c0ff */
[----:B------:R-:W-:-:S13]  /*3c50*/  PLOP3.LUT P0, PT, P1, P0, PT, 0x2f, 0xf2 ;  /* 0x0000000000f2781c */ /* 0x000fda0000f00577 */
[----:B------:R-:W-:Y:S05]  /*3c60*/  @P0 BRA `(.L_x_41) ;  /* 0x0000000400040947 */ /* 0x000fea0003800000 */
[----:B------:R-:W-:Y:S02]  /*3c70*/  IADD3 R19, PT, PT, R20, -0x1, RZ ;  /* 0xffffffff14137810 */ /* 0x000fe40007ffe0ff */
[----:B------:R-:W-:Y:S02]  /*3c80*/  ISETP.GE.AND P1, PT, R21, RZ, PT ;  /* 0x000000ff1500720c */ /* 0x000fe40003f26270 */
[----:B------:R-:W-:-:S11]  /*3c90*/  ISETP.GE.AND P0, PT, R19, RZ, PT ;  /* 0x000000ff1300720c */ /* 0x000fd60003f06270 */
[----:B------:R-:W-:Y:S02]  /*3ca0*/  @!P1 FFMA R9, R9, 1.84467440737095516160e+19, RZ ;  /* 0x5f80000009099823 */ /* 0x000fe400000000ff */
[----:B------:R-:W-:Y:S01]  /*3cb0*/  @P0 MOV R19, RZ ;  /* 0x000000ff00130202 */ /* 0x000fe20000000f00 */
[----:B------:R-:W-:Y:S02]  /*3cc0*/  @!P0 IMAD.MOV.U32 R19, RZ, RZ, -0x40 ;  /* 0xffffffc0ff138424 */ /* 0x000fe400078e00ff */
[----:B------:R-:W-:-:S03]  /*3cd0*/  @!P0 FFMA R8, R8, 1.84467440737095516160e+19, RZ ;  /* 0x5f80000008088823 */ /* 0x000fc600000000ff */
[----:B------:R-:W-:-:S07]  /*3ce0*/  @!P1 IADD3 R19, PT, PT, R19, 0x40, RZ ;  /* 0x0000004013139810 */ /* 0x000fce0007ffe0ff */
.L_x_37:
[----:B------:R-:W-:Y:S01]  /*3cf0*/  LEA R22, R18, 0xc0800000, 0x17 ;  /* 0xc080000012167811 */ /* 0x000fe200078eb8ff */
[----:B------:R-:W-:Y:S03]  /*3d00*/  BSSY.RECONVERGENT B2, `(.L_x_42) ;  /* 0x0000036000027945 */ /* 0x000fe60003800200 */
[----:B------:R-:W-:Y:S02]  /*3d10*/  IADD3 R22, PT, PT, -R22, R9, RZ ;  /* 0x0000000916167210 */ /* 0x000fe40007ffe1ff */
[----:B------:R-:W-:Y:S02]  /*3d20*/  IADD3 R9, PT, PT, R20, -0x7f, RZ ;  /* 0xffffff8114097810 */ /* 0x000fe40007ffe0ff */
[----:B------:R-:W0:Y:S01]  /*3d30*/  MUFU.RCP R21, R22 ;  /* 0x0000001600157308 */ /* 0x000e220000001000 */
[----:B------:R-:W-:Y:S01]  /*3d40*/  FADD.FTZ R23, -R22, -RZ ;  /* 0x800000ff16177221 */ /* 0x000fe20000010100 */
[C---:B------:R-:W-:Y:S01]  /*3d50*/  IADD3 R18, PT, PT, R9.reuse, 0x7f, -R18 ;  /* 0x0000007f09127810 */ /* 0x040fe20007ffe812 */
[----:B------:R-:W-:-:S03]  /*3d60*/  IMAD R8, R9, -0x800000, R8 ;  /* 0xff80000009087824 */ /* 0x000fc600078e0208 */
[----:B------:R-:W-:Y:S01]  /*3d70*/  IADD3 R18, PT, PT, R18, R19, RZ ;  /* 0x0000001312127210 */ /* 0x000fe20007ffe0ff */
[----:B0-----:R-:W-:-:S04]  /*3d80*/  FFMA R20, R21, R23, 1 ;  /* 0x3f80000015147423 */ /* 0x001fc80000000017 */
[----:B------:R-:W-:-:S04]  /*3d90*/  FFMA R21, R21, R20, R21 ;  /* 0x0000001415157223 */ /* 0x000fc80000000015 */
[----:B------:R-:W-:-:S04]  /*3da0*/  FFMA R20, R8, R21, RZ ;  /* 0x0000001508147223 */ /* 0x000fc800000000ff */
[----:B------:R-:W-:-:S04]  /*3db0*/  FFMA R24, R23, R20, R8 ;  /* 0x0000001417187223 */ /* 0x000fc80000000008 */
[----:B------:R-:W-:-:S04]  /*3dc0*/  FFMA R20, R21, R24, R20 ;  /* 0x0000001815147223 */ /* 0x000fc80000000014 */
[----:B------:R-:W-:-:S04]  /*3dd0*/  FFMA R23, R23, R20, R8 ;  /* 0x0000001417177223 */ /* 0x000fc80000000008 */
[----:B------:R-:W-:-:S05]  /*3de0*/  FFMA R8, R21, R23, R20 ;  /* 0x0000001715087223 */ /* 0x000fca0000000014 */
[----:B------:R-:W-:-:S04]  /*3df0*/  SHF.R.U32.HI R9, RZ, 0x17, R8 ;  /* 0x00000017ff097819 */ /* 0x000fc80000011608 */
[----:B------:R-:W-:-:S04]  /*3e00*/  LOP3.LUT R9, R9, 0xff, RZ, 0xc0, !PT ;  /* 0x000000ff09097812 */ /* 0x000fc800078ec0ff */
[----:B------:R-:W-:-:S04]  /*3e10*/  IADD3 R22, PT, PT, R9, R18, RZ ;  /* 0x0000001209167210 */ /* 0x000fc80007ffe0ff */
[----:B------:R-:W-:-:S04]  /*3e20*/  IADD3 R9, PT, PT, R22, -0x1, RZ ;  /* 0xffffffff16097810 */ /* 0x000fc80007ffe0ff */
[----:B------:R-:W-:-:S13]  /*3e30*/  ISETP.GE.U32.AND P0, PT, R9, 0xfe, PT ;  /* 0x000000fe0900780c */ /* 0x000fda0003f06070 */
[----:B------:R-:W-:Y:S05]  /*3e40*/  @!P0 BRA `(.L_x_43) ;  /* 0x0000000000808947 */ /* 0x000fea0003800000 */
[----:B------:R-:W-:-:S13]  /*3e50*/  ISETP.GT.AND P0, PT, R22, 0xfe, PT ;  /* 0x000000fe1600780c */ /* 0x000fda0003f04270 */
[----:B------:R-:W-:Y:S05]  /*3e60*/  @P0 BRA `(.L_x_44) ;  /* 0x00000000006c0947 */ /* 0x000fea0003800000 */
[----:B------:R-:W-:-:S13]  /*3e70*/  ISETP.GE.AND P0, PT, R22, 0x1, PT ;  /* 0x000000011600780c */ /* 0x000fda0003f06270 */
[----:B------:R-:W-:Y:S05]  /*3e80*/  @P0 BRA `(.L_x_45) ;  /* 0x0000000000740947 */ /* 0x000fea0003800000 */
[----:B------:R-:W-:Y:S02]  /*3e90*/  ISETP.GE.AND P0, PT, R22, -0x18, PT ;  /* 0xffffffe81600780c */ /* 0x000fe40003f06270 */
[----:B------:R-:W-:-:S11]  /*3ea0*/  LOP3.LUT R8, R8, 0x80000000, RZ, 0xc0, !PT ;  /* 0x8000000008087812 */ /* 0x000fd600078ec0ff */
[----:B------:R-:W-:Y:S05]  /*3eb0*/  @!P0 BRA `(.L_x_45) ;  /* 0x0000000000688947 */ /* 0x000fea0003800000 */
[-CC-:B------:R-:W-:Y:S01]  /*3ec0*/  FFMA.RZ R9, R21, R23.reuse, R20.reuse ;  /* 0x0000001715097223 */ /* 0x180fe2000000c014 */
[C---:B------:R-:W-:Y:S01]  /*3ed0*/  VIADD R19, R22.reuse, 0x20 ;  /* 0x0000002016137836 */ /* 0x040fe20000000000 */
[C---:B------:R-:W-:Y:S02]  /*3ee0*/  ISETP.NE.AND P3, PT, R22.reuse, RZ, PT ;  /* 0x000000ff1600720c */ /* 0x040fe40003f65270 */
[C---:B------:R-:W-:Y:S02]  /*3ef0*/  ISETP.NE.AND P1, PT, R22.reuse, RZ, PT ;  /* 0x000000ff1600720c */ /* 0x040fe40003f25270 */
[----:B------:R-:W-:Y:S01]  /*3f00*/  LOP3.LUT R18, R9, 0x7fffff, RZ, 0xc0, !PT ;  /* 0x007fffff09127812 */ /* 0x000fe200078ec0ff */
[CCC-:B------:R-:W-:Y:S01]  /*3f10*/  FFMA.RP R9, R21.reuse, R23.reuse, R20.reuse ;  /* 0x0000001715097223 */ /* 0x1c0fe20000008014 */
[----:B------:R-:W-:Y:S01]  /*3f20*/  FFMA.RM R20, R21, R23, R20 ;  /* 0x0000001715147223 */ /* 0x000fe20000004014 */
[----:B------:R-:W-:Y:S02]  /*3f30*/  IADD3 R21, PT, PT, -R22, RZ, RZ ;  /* 0x000000ff16157210 */ /* 0x000fe40007ffe1ff */
[----:B------:R-:W-:-:S02]  /*3f40*/  LOP3.LUT R18, R18, 0x800000, RZ, 0xfc, !PT ;  /* 0x0080000012127812 */ /* 0x000fc400078efcff */
[----:B------:R-:W-:Y:S02]  /*3f50*/  FSETP.NEU.FTZ.AND P0, PT, R9, R20, PT ;  /* 0x000000140900720b */ /* 0x000fe40003f1d000 */
[----:B------:R-:W-:Y:S02]  /*3f60*/  SHF.L.U32 R19, R18, R19, RZ ;  /* 0x0000001312137219 */ /* 0x000fe400000006ff */
[----:B------:R-:W-:Y:S02]  /*3f70*/  SEL R9, R21, RZ, P3 ;  /* 0x000000ff15097207 */ /* 0x000fe40001800000 */
[----:B------:R-:W-:Y:S02]  /*3f80*/  ISETP.NE.AND P1, PT, R19, RZ, P1 ;  /* 0x000000ff1300720c */ /* 0x000fe40000f25270 */
[----:B------:R-:W-:Y:S02]  /*3f90*/  SHF.R.U32.HI R9, RZ, R9, R18 ;  /* 0x00000009ff097219 */ /* 0x000fe40000011612 */
[----:B------:R-:W-:-:S02]  /*3fa0*/  PLOP3.LUT P0, PT, P0, P1, PT, 0xf8, 0x8f ;  /* 0x00000000008f781c */ /* 0x000fc40000703f70 */
[----:B------:R-:W-:Y:S02]  /*3fb0*/  SHF.R.U32.HI R19, RZ, 0x1, R9 ;  /* 0x00000001ff137819 */ /* 0x000fe40000011609 */
[----:B------:R-:W-:-:S04]  /*3fc0*/  SEL R18, RZ, 0x1, !P0 ;  /* 0x00000001ff127807 */ /* 0x000fc80004000000 */
[----:B------:R-:W-:-:S04]  /*3fd0*/  LOP3.LUT R18, R18, 0x1, R19, 0xf8, !PT ;  /* 0x0000000112127812 */ /* 0x000fc800078ef813 */
[----:B------:R-:W-:-:S04]  /*3fe0*/  LOP3.LUT R18, R18, R9, RZ, 0xc0, !PT ;  /* 0x0000000912127212 */ /* 0x000fc800078ec0ff */
[----:B------:R-:W-:-:S04]  /*3ff0*/  IADD3 R19, PT, PT, R19, R18, RZ ;  /* 0x0000001213137210 */ /* 0x000fc80007ffe0ff */
[----:B------:R-:W-:Y:S01]  /*4000*/  LOP3.LUT R8, R19, R8, RZ, 0xfc, !PT ;  /* 0x0000000813087212 */ /* 0x000fe200078efcff */
[----:B------:R-:W-:Y:S06]  /*4010*/  BRA `(.L_x_45) ;  /* 0x0000000000107947 */ /* 0x000fec0003800000 */
.L_x_44:
[----:B------:R-:W-:-:S04]  /*4020*/  LOP3.LUT R8, R8, 0x80000000, RZ, 0xc0, !PT ;  /* 0x8000000008087812 */ /* 0x000fc800078ec0ff */
[----:B------:R-:W-:Y:S01]  /*4030*/  LOP3.LUT R8, R8, 0x7f800000, RZ, 0xfc, !PT ;  /* 0x7f80000008087812 */ /* 0x000fe200078efcff */
[----:B------:R-:W-:Y:S06]  /*4040*/  BRA `(.L_x_45) ;  /* 0x0000000000047947 */ /* 0x000fec0003800000 */
.L_x_43:
[----:B------:R-:W-:-:S07]  /*4050*/  LEA R8, R18, R8, 0x17 ;  /* 0x0000000812087211 */ /* 0x000fce00078eb8ff */
.L_x_45:
[----:B------:R-:W-:Y:S05]  /*4060*/  BSYNC.RECONVERGENT B2 ;  /* 0x0000000000027941 */ /* 0x000fea0003800200 */
.L_x_42:
[----:B------:R-:W-:Y:S05]  /*4070*/  BRA `(.L_x_46) ;  /* 0x0000000000207947 */ /* 0x000fea0003800000 */
.L_x_41:
[----:B------:R-:W-:-:S04]  /*4080*/  LOP3.LUT R8, R9, 0x80000000, R8, 0x48, !PT ;  /* 0x8000000009087812 */ /* 0x000fc800078e4808 */
[----:B------:R-:W-:Y:S01]  /*4090*/  LOP3.LUT R8, R8, 0x7f800000, RZ, 0xfc, !PT ;  /* 0x7f80000008087812 */ /* 0x000fe200078efcff */
[----:B------:R-:W-:Y:S06]  /*40a0*/  BRA `(.L_x_46) ;  /* 0x0000000000147947 */ /* 0x000fec0003800000 */
.L_x_40:
[----:B------:R-:W-:Y:S01]  /*40b0*/  LOP3.LUT R8, R9, 0x80000000, R8, 0x48, !PT ;  /* 0x8000000009087812 */ /* 0x000fe200078e4808 */
[----:B------:R-:W-:Y:S06]  /*40c0*/  BRA `(.L_x_46) ;  /* 0x00000000000c7947 */ /* 0x000fec0003800000 */
.L_x_39:
[----:B------:R-:W0:Y:S01]  /*40d0*/  MUFU.RSQ R8, -QNAN ;  /* 0xffc0000000087908 */ /* 0x000e220000001400 */
[----:B------:R-:W-:Y:S05]  /*40e0*/  BRA `(.L_x_46) ;  /* 0x0000000000047947 */ /* 0x000fea0003800000 */
.L_x_38:
[----:B------:R-:W-:-:S07]  /*40f0*/  FADD.FTZ R8, R8, R9 ;  /* 0x0000000908087221 */ /* 0x000fce0000010000 */
.L_x_46:
[----:B------:R-:W-:Y:S05]  /*4100*/  BSYNC.RECONVERGENT B1 ;  /* 0x0000000000017941 */ /* 0x000fea0003800200 */
.L_x_36:
[----:B------:R-:W-:Y:S01]  /*4110*/  HFMA2 R9, -RZ, RZ, 0, 0 ;  /* 0x00000000ff097431 */ /* 0x000fe200000001ff */
[----:B0-----:R-:W-:Y:S02]  /*4120*/  MOV R18, R8 ;  /* 0x0000000800127202 */ /* 0x001fe40000000f00 */
[----:B------:R-:W-:-:S04]  /*4130*/  MOV R8, R16 ;  /* 0x0000001000087202 */ /* 0x000fc80000000f00 */
[----:B------:R-:W-:Y:S05]  /*4140*/  RET.REL.NODEC R8 `(_Z6kernelILi64EEvPfS0_S0_) ;  /* 0xffffffbc08ac7950 */ /* 0x000fea0003c3ffff */
.L_x_47:
[----:B------:R-:W-:-:S00]  /*4150*/  BRA `(.L_x_47) ;  /* 0xfffffffc00fc7947 */ /* 0x000fc0000383ffff */
[----:B------:R-:W-:-:S00]  /*4160*/  NOP ;  /* 0x0000000000007918 */ /* 0x000fc00000000000 */
        /* <DEDUP_REMOVED lines=9> */
.L_x_49:


//--------------------- .nv.shared._Z6kernelILi64EEvPfS0_S0_ --------------------------
	.section	.nv.shared._Z6kernelILi64EEvPfS0_S0_,"aw",@nobits
	.sectionflags	@""
	.align	4
.nv.shared._Z6kernelILi64EEvPfS0_S0_:
	.zero		9753


//--------------------- .nv.shared.reserved.0     --------------------------
	.section	.nv.shared.reserved.0,"aw",@nobits
	.weak		__nv_reservedSMEM_offset_0_alias
	.size		__nv_reservedSMEM_offset_0_alias, 0, 64
	.other		__nv_reservedSMEM_offset_0_alias,@"STO_CUDA_RESERVED_SHARED STV_DEFAULT"
__nv_reservedSMEM_offset_0_alias:
	.zero		0
	.zero		64


//--------------------- .nv.constant0._Z6kernelILi64EEvPfS0_S0_ --------------------------
	.section	.nv.constant0._Z6kernelILi64EEvPfS0_S0_,"a",@progbits
	.sectionflags	@""
	.align	4
.nv.constant0._Z6kernelILi64EEvPfS0_S0_:
	.zero		920


//--------------------- SYMBOLS --------------------------

	.type		.nv.reservedSmem.offset0,@object
	.size		.nv.reservedSmem.offset0,0x4
	.type		.nv.reservedSmem.cap,@object
	.size		.nv.reservedSmem.cap,0x4
